	.target	sm_90a

	.elftype	@"ET_EXEC"


//--------------------- .note.nv.tkinfo           --------------------------
	.section	.note.nv.tkinfo,"",@"SHT_NOTE"
	.sectionflags	@"SHF_NOTE_NV_TKINFO"
	.tkinfo
        /*0018*/ 	.word	0x00000002
        /*0030*/ 	.string	""
        /*0030*/ 	.string	"ptxas"
        /*0030*/ 	.string	"Cuda compilation tools, release 13.0, V13.0.88"
        /*0030*/ 	.string	"Build cuda_13.0.r13.0/compiler.36424714_0"
        /*0030*/ 	.string	"-arch sm_90a -m 64 "



//--------------------- .note.nv.cuinfo           --------------------------
	.section	.note.nv.cuinfo,"",@"SHT_NOTE"
	.sectionflags	@"SHF_NOTE_NV_CUINFO"
        /*0018*/ 	.short	0x0002
        /*001a*/ 	.short	0x005a
        /*001c*/ 	.short	0x0082
	.zero		2


//--------------------- .nv.info                  --------------------------
	.section	.nv.info,"",@"SHT_CUDA_INFO"
	.align	4


	//----- nvinfo : EIATTR_REGCOUNT
	.align		4
        /*0000*/ 	.byte	0x04, 0x2f
        /*0002*/ 	.short	(.L_12 - .L_11)
	.align		4
.L_11:
        /*0004*/ 	.word	index@(_ZN7cutlass13device_kernelINS_4gemm6kernel13GemmUniversalIN4cute5tupleIJiiiiEEENS1_10collective13CollectiveMmaINS1_37MainloopSm90TmaGmmaWarpSpecializedFP8ILi12ENS5_IJNS4_1CILi2EEENSA_ILi1EEESC_EEENS1_35KernelTmaWarpSpecializedCooperativeEEENS5_IJNSA_ILi192EEENSA_ILi96EEENSA_ILi64EEEEEENS_12float_e4m3_tENS5_IJlSC_lEEESK_SL_NS4_8TiledMMAINS4_8MMA_AtomIJNS4_4SM904GMMA30MMA_64x96x32_F32E4M3E4M3_SS_TNILNSP_7ScaleInE1ELSR_1EEEEEENS4_6LayoutISD_NS5_IJSC_NSA_ILi0EEESV_EEEEENS5_IJNS4_10UnderscoreESY_SY_EEEEENS4_13SM90_TMA_LOADENS4_14ComposedLayoutINS4_7SwizzleILi2ELi4ELi3EEENS4_18smem_ptr_flag_bitsILi8EEENSU_INS5_IJNSA_ILi8EEESI_EEENS5_IJSI_SC_EEEEEEEvNS4_8identityENS4_23SM90_TMA_LOAD_MULTICASTES1B_vS1C_EENS_8epilogue10collective6detail29Sm90TmaWarpSpecializedAdapterINS1G_15DefaultEpilogueISK_SL_SL_NS1F_6thread17LinearCombinationISK_Li1EffLNS1K_9ScaleType4KindE0ELNS_15FloatRoundStyleE2ESK_EENS1_15EpilogueDefaultEEEEEvvEEEEvNT_6ParamsE)
        /*0008*/ 	.word	0x000000a8


	//----- nvinfo : EIATTR_FRAME_SIZE
	.align		4
.L_12:
        /*000c*/ 	.byte	0x04, 0x11
        /*000e*/ 	.short	(.L_14 - .L_13)
	.align		4
.L_13:
        /*0010*/ 	.word	index@(_ZN7cutlass13device_kernelINS_4gemm6kernel13GemmUniversalIN4cute5tupleIJiiiiEEENS1_10collective13CollectiveMmaINS1_37MainloopSm90TmaGmmaWarpSpecializedFP8ILi12ENS5_IJNS4_1CILi2EEENSA_ILi1EEESC_EEENS1_35KernelTmaWarpSpecializedCooperativeEEENS5_IJNSA_ILi192EEENSA_ILi96EEENSA_ILi64EEEEEENS_12float_e4m3_tENS5_IJlSC_lEEESK_SL_NS4_8TiledMMAINS4_8MMA_AtomIJNS4_4SM904GMMA30MMA_64x96x32_F32E4M3E4M3_SS_TNILNSP_7ScaleInE1ELSR_1EEEEEENS4_6LayoutISD_NS5_IJSC_NSA_ILi0EEESV_EEEEENS5_IJNS4_10UnderscoreESY_SY_EEEEENS4_13SM90_TMA_LOADENS4_14ComposedLayoutINS4_7SwizzleILi2ELi4ELi3EEENS4_18smem_ptr_flag_bitsILi8EEENSU_INS5_IJNSA_ILi8EEESI_EEENS5_IJSI_SC_EEEEEEEvNS4_8identityENS4_23SM90_TMA_LOAD_MULTICASTES1B_vS1C_EENS_8epilogue10collective6detail29Sm90TmaWarpSpecializedAdapterINS1G_15DefaultEpilogueISK_SL_SL_NS1F_6thread17LinearCombinationISK_Li1EffLNS1K_9ScaleType4KindE0ELNS_15FloatRoundStyleE2ESK_EENS1_15EpilogueDefaultEEEEEvvEEEEvNT_6ParamsE)
        /*0014*/ 	.word	0x00000000


	//----- nvinfo : EIATTR_MIN_STACK_SIZE
	.align		4
.L_14:
        /*0018*/ 	.byte	0x04, 0x12
        /*001a*/ 	.short	(.L_16 - .L_15)
	.align		4
.L_15:
        /*001c*/ 	.word	index@(_ZN7cutlass13device_kernelINS_4gemm6kernel13GemmUniversalIN4cute5tupleIJiiiiEEENS1_10collective13CollectiveMmaINS1_37MainloopSm90TmaGmmaWarpSpecializedFP8ILi12ENS5_IJNS4_1CILi2EEENSA_ILi1EEESC_EEENS1_35KernelTmaWarpSpecializedCooperativeEEENS5_IJNSA_ILi192EEENSA_ILi96EEENSA_ILi64EEEEEENS_12float_e4m3_tENS5_IJlSC_lEEESK_SL_NS4_8TiledMMAINS4_8MMA_AtomIJNS4_4SM904GMMA30MMA_64x96x32_F32E4M3E4M3_SS_TNILNSP_7ScaleInE1ELSR_1EEEEEENS4_6LayoutISD_NS5_IJSC_NSA_ILi0EEESV_EEEEENS5_IJNS4_10UnderscoreESY_SY_EEEEENS4_13SM90_TMA_LOADENS4_14ComposedLayoutINS4_7SwizzleILi2ELi4ELi3EEENS4_18smem_ptr_flag_bitsILi8EEENSU_INS5_IJNSA_ILi8EEESI_EEENS5_IJSI_SC_EEEEEEEvNS4_8identityENS4_23SM90_TMA_LOAD_MULTICASTES1B_vS1C_EENS_8epilogue10collective6detail29Sm90TmaWarpSpecializedAdapterINS1G_15DefaultEpilogueISK_SL_SL_NS1F_6thread17LinearCombinationISK_Li1EffLNS1K_9ScaleType4KindE0ELNS_15FloatRoundStyleE2ESK_EENS1_15EpilogueDefaultEEEEEvvEEEEvNT_6ParamsE)
        /*0020*/ 	.word	0x00000000
.L_16:


//--------------------- .nv.compat                --------------------------
	.section	.nv.compat,"",@"SHT_CUDA_COMPAT_INFO"
	.align	4
        /*0000*/ 	.byte	0x02, 0x09, 0x01, 0x00, 0x02, 0x02, 0x04, 0x00, 0x02, 0x05, 0x05, 0x00, 0x03, 0x07, 0x01, 0x01
        /*0010*/ 	.byte	0x02, 0x03, 0x01, 0x00, 0x02, 0x06, 0x01, 0x00, 0x04, 0x0b, 0x08, 0x00, 0x00, 0x00, 0x00, 0x00
        /*0020*/ 	.byte	0x00, 0x00, 0x00, 0x00


//--------------------- .nv.info._ZN7cutlass13device_kernelINS_4gemm6kernel13GemmUniversalIN4cute5tupleIJiiiiEEENS1_10collective13CollectiveMmaINS1_37MainloopSm90TmaGmmaWarpSpecializedFP8ILi12ENS5_IJNS4_1CILi2EEENSA_ILi1EEESC_EEENS1_35KernelTmaWarpSpecializedCooperativeEEENS5_IJNSA_ILi192EEENSA_ILi96EEENSA_ILi64EEEEEENS_12float_e4m3_tENS5_IJlSC_lEEESK_SL_NS4_8TiledMMAINS4_8MMA_AtomIJNS4_4SM904GMMA30MMA_64x96x32_F32E4M3E4M3_SS_TNILNSP_7ScaleInE1ELSR_1EEEEEENS4_6LayoutISD_NS5_IJSC_NSA_ILi0EEESV_EEEEENS5_IJNS4_10UnderscoreESY_SY_EEEEENS4_13SM90_TMA_LOADENS4_14ComposedLayoutINS4_7SwizzleILi2ELi4ELi3EEENS4_18smem_ptr_flag_bitsILi8EEENSU_INS5_IJNSA_ILi8EEESI_EEENS5_IJSI_SC_EEEEEEEvNS4_8identityENS4_23SM90_TMA_LOAD_MULTICASTES1B_vS1C_EENS_8epilogue10collective6detail29Sm90TmaWarpSpecializedAdapterINS1G_15DefaultEpilogueISK_SL_SL_NS1F_6thread17LinearCombinationISK_Li1EffLNS1K_9ScaleType4KindE0ELNS_15FloatRoundStyleE2ESK_EENS1_15EpilogueDefaultEEEEEvvEEEEvNT_6ParamsE --------------------------
	.section	.nv.info._ZN7cutlass13device_kernelINS_4gemm6kernel13GemmUniversalIN4cute5tupleIJiiiiEEENS1_10collective13CollectiveMmaINS1_37MainloopSm90TmaGmmaWarpSpecializedFP8ILi12ENS5_IJNS4_1CILi2EEENSA_ILi1EEESC_EEENS1_35KernelTmaWarpSpecializedCooperativeEEENS5_IJNSA_ILi192EEENSA_ILi96EEENSA_ILi64EEEEEENS_12float_e4m3_tENS5_IJlSC_lEEESK_SL_NS4_8TiledMMAINS4_8MMA_AtomIJNS4_4SM904GMMA30MMA_64x96x32_F32E4M3E4M3_SS_TNILNSP_7ScaleInE1ELSR_1EEEEEENS4_6LayoutISD_NS5_IJSC_NSA_ILi0EEESV_EEEEENS5_IJNS4_10UnderscoreESY_SY_EEEEENS4_13SM90_TMA_LOADENS4_14ComposedLayoutINS4_7SwizzleILi2ELi4ELi3EEENS4_18smem_ptr_flag_bitsILi8EEENSU_INS5_IJNSA_ILi8EEESI_EEENS5_IJSI_SC_EEEEEEEvNS4_8identityENS4_23SM90_TMA_LOAD_MULTICASTES1B_vS1C_EENS_8epilogue10collective6detail29Sm90TmaWarpSpecializedAdapterINS1G_15DefaultEpilogueISK_SL_SL_NS1F_6thread17LinearCombinationISK_Li1EffLNS1K_9ScaleType4KindE0ELNS_15FloatRoundStyleE2ESK_EENS1_15EpilogueDefaultEEEEEvvEEEEvNT_6ParamsE,"",@"SHT_CUDA_INFO"
	.sectionflags	@""
	.align	4


	//----- nvinfo : EIATTR_CUDA_API_VERSION
	.align		4
        /*0000*/ 	.byte	0x04, 0x37
        /*0002*/ 	.short	(.L_18 - .L_17)
.L_17:
        /*0004*/ 	.word	0x00000082


	//----- nvinfo : EIATTR_KPARAM_INFO
	.align		4
.L_18:
        /*0008*/ 	.byte	0x04, 0x17
        /*000a*/ 	.short	(.L_20 - .L_19)
.L_19:
        /*000c*/ 	.word	0x00000000
        /*0010*/ 	.short	0x0000
        /*0012*/ 	.short	0x0070
        /*0014*/ 	.byte	0x00, 0xf0, 0x01, 0x10


	//----- nvinfo : EIATTR_SPARSE_MMA_MASK
	.align		4
.L_20:
        /*0018*/ 	.byte	0x03, 0x50
        /*001a*/ 	.short	0x0000


	//----- nvinfo : EIATTR_MAXREG_COUNT
	.align		4
        /*001c*/ 	.byte	0x03, 0x1b
        /*001e*/ 	.short	0x00a8


	//----- nvinfo : EIATTR_NUM_BARRIERS
	.align		4
        /*0020*/ 	.byte	0x02, 0x4c
        /*0022*/ 	.byte	0x01
	.zero		1


	//----- nvinfo : EIATTR_MERCURY_ISA_VERSION
	.align		4
        /*0024*/ 	.byte	0x03, 0x5f
        /*0026*/ 	.short	0x0101


	//----- nvinfo : EIATTR_INT_WARP_WIDE_INSTR_OFFSETS
	.align		4
        /*0028*/ 	.byte	0x04, 0x31
        /*002a*/ 	.short	(.L_22 - .L_21)


	//   ....[0]....
.L_21:
        /*002c*/ 	.word	0x000005d0


	//   ....[1]....
        /*0030*/ 	.word	0x00000600


	//   ....[2]....
        /*0034*/ 	.word	0x00000780


	//----- nvinfo : EIATTR_COOP_GROUP_MASK_REGIDS
	.align		4
.L_22:
        /*0038*/ 	.byte	0x04, 0x29
        /*003a*/ 	.short	(.L_24 - .L_23)


	//   ....[0]....
.L_23:
        /*003c*/ 	.word	0xffffffff


	//   ....[1]....
        /*0040*/ 	.word	0xffffffff


	//   ....[2]....
        /*0044*/ 	.word	0xffffffff


	//   ....[3]....
        /*0048*/ 	.word	0xffffffff


	//   ....[4]....
        /*004c*/ 	.word	0xffffffff


	//   ....[5]....
        /*0050*/ 	.word	0xffffffff


	//----- nvinfo : EIATTR_COOP_GROUP_INSTR_OFFSETS
	.align		4
.L_24:
        /*0054*/ 	.byte	0x04, 0x28
        /*0056*/ 	.short	(.L_26 - .L_25)


	//   ....[0]....
.L_25:
        /*0058*/ 	.word	0x00000060


	//   ....[1]....
        /*005c*/ 	.word	0x00000070


	//   ....[2]....
        /*0060*/ 	.word	0x00000130


	//   ....[3]....
        /*0064*/ 	.word	0x00000400


	//   ....[4]....
        /*0068*/ 	.word	0x00000920


	//   ....[5]....
        /*006c*/ 	.word	0x000013a0


	//----- nvinfo : EIATTR_REG_RECONFIG
	.align		4
.L_26:
        /*0070*/ 	.byte	0x01, 0x54
	.zero		2


	//----- nvinfo : EIATTR_MBARRIER_INSTR_OFFSETS
	.align		4
        /*0074*/ 	.byte	0x04, 0x39
        /*0076*/ 	.short	(.L_28 - .L_27)


	//   ....[0]....
.L_27:
        /*0078*/ 	.word	0x00000250
        /*007c*/ 	.word	0x000000ff
        /*0080*/ 	.word	0x00000000
        /*0084*/ 	.short	0x0100
        /*0086*/ 	.byte	0x08
	.zero		1


	//   ....[1]....
        /*0088*/ 	.word	0x00000260
        /*008c*/ 	.word	0x000000ff
        /*0090*/ 	.word	0x00000060
        /*0094*/ 	.short	0x0100
        /*0096*/ 	.byte	0x08
	.zero		1


	//   ....[2]....
        /*0098*/ 	.word	0x00000270
        /*009c*/ 	.word	0x000000ff
        /*00a0*/ 	.word	0x00000008
        /*00a4*/ 	.short	0x0100
        /*00a6*/ 	.byte	0x08
	.zero		1


	//   ....[3]....
        /*00a8*/ 	.word	0x00000280
        /*00ac*/ 	.word	0x000000ff
        /*00b0*/ 	.word	0x00000068
        /*00b4*/ 	.short	0x0100
        /*00b6*/ 	.byte	0x08
	.zero		1


	//   ....[4]....
        /*00b8*/ 	.word	0x00000290
        /*00bc*/ 	.word	0x000000ff
        /*00c0*/ 	.word	0x00000010
        /*00c4*/ 	.short	0x0100
        /*00c6*/ 	.byte	0x08
	.zero		1


	//   ....[5]....
        /*00c8*/ 	.word	0x000002a0
        /*00cc*/ 	.word	0x000000ff
        /*00d0*/ 	.word	0x00000070
        /*00d4*/ 	.short	0x0100
        /*00d6*/ 	.byte	0x08
	.zero		1


	//   ....[6]....
        /*00d8*/ 	.word	0x000002b0
        /*00dc*/ 	.word	0x000000ff
        /*00e0*/ 	.word	0x00000018
        /*00e4*/ 	.short	0x0100
        /*00e6*/ 	.byte	0x08
	.zero		1


	//   ....[7]....
        /*00e8*/ 	.word	0x000002c0
        /*00ec*/ 	.word	0x000000ff
        /*00f0*/ 	.word	0x00000078
        /*00f4*/ 	.short	0x0100
        /*00f6*/ 	.byte	0x08
	.zero		1


	//   ....[8]....
        /*00f8*/ 	.word	0x000002d0
        /*00fc*/ 	.word	0x000000ff
        /*0100*/ 	.word	0x00000020
        /*0104*/ 	.short	0x0100
        /*0106*/ 	.byte	0x08
	.zero		1


	//   ....[9]....
        /*0108*/ 	.word	0x000002e0
        /*010c*/ 	.word	0x000000ff
        /*0110*/ 	.word	0x00000080
        /*0114*/ 	.short	0x0100
        /*0116*/ 	.byte	0x08
	.zero		1


	//   ....[10]....
        /*0118*/ 	.word	0x000002f0
        /*011c*/ 	.word	0x000000ff
        /*0120*/ 	.word	0x00000028
        /*0124*/ 	.short	0x0100
        /*0126*/ 	.byte	0x08
	.zero		1


	//   ....[11]....
        /*0128*/ 	.word	0x00000300
        /*012c*/ 	.word	0x000000ff
        /*0130*/ 	.word	0x00000088
        /*0134*/ 	.short	0x0100
        /*0136*/ 	.byte	0x08
	.zero		1


	//   ....[12]....
        /*0138*/ 	.word	0x00000310
        /*013c*/ 	.word	0x000000ff
        /*0140*/ 	.word	0x00000030
        /*0144*/ 	.short	0x0100
        /*0146*/ 	.byte	0x08
	.zero		1


	//   ....[13]....
        /*0148*/ 	.word	0x00000320
        /*014c*/ 	.word	0x000000ff
        /*0150*/ 	.word	0x00000090
        /*0154*/ 	.short	0x0100
        /*0156*/ 	.byte	0x08
	.zero		1


	//   ....[14]....
        /*0158*/ 	.word	0x00000330
        /*015c*/ 	.word	0x000000ff
        /*0160*/ 	.word	0x00000038
        /*0164*/ 	.short	0x0100
        /*0166*/ 	.byte	0x08
	.zero		1


	//   ....[15]....
        /*0168*/ 	.word	0x00000340
        /*016c*/ 	.word	0x000000ff
        /*0170*/ 	.word	0x00000098
        /*0174*/ 	.short	0x0100
        /*0176*/ 	.byte	0x08
	.zero		1


	//   ....[16]....
        /*0178*/ 	.word	0x00000350
        /*017c*/ 	.word	0x000000ff
        /*0180*/ 	.word	0x00000040
        /*0184*/ 	.short	0x0100
        /*0186*/ 	.byte	0x08
	.zero		1


	//   ....[17]....
        /*0188*/ 	.word	0x00000360
        /*018c*/ 	.word	0x000000ff
        /*0190*/ 	.word	0x000000a0
        /*0194*/ 	.short	0x0100
        /*0196*/ 	.byte	0x08
	.zero		1


	//   ....[18]....
        /*0198*/ 	.word	0x00000370
        /*019c*/ 	.word	0x000000ff
        /*01a0*/ 	.word	0x00000048
        /*01a4*/ 	.short	0x0100
        /*01a6*/ 	.byte	0x08
	.zero		1


	//   ....[19]....
        /*01a8*/ 	.word	0x00000380
        /*01ac*/ 	.word	0x000000ff
        /*01b0*/ 	.word	0x000000a8
        /*01b4*/ 	.short	0x0100
        /*01b6*/ 	.byte	0x08
	.zero		1


	//   ....[20]....
        /*01b8*/ 	.word	0x00000390
        /*01bc*/ 	.word	0x000000ff
        /*01c0*/ 	.word	0x00000050
        /*01c4*/ 	.short	0x0100
        /*01c6*/ 	.byte	0x08
	.zero		1


	//   ....[21]....
        /*01c8*/ 	.word	0x000003a0
        /*01cc*/ 	.word	0x000000ff
        /*01d0*/ 	.word	0x000000b0
        /*01d4*/ 	.short	0x0100
        /*01d6*/ 	.byte	0x08
	.zero		1


	//   ....[22]....
        /*01d8*/ 	.word	0x000003b0
        /*01dc*/ 	.word	0x000000ff
        /*01e0*/ 	.word	0x00000058
        /*01e4*/ 	.short	0x0100
        /*01e6*/ 	.byte	0x08
	.zero		1


	//   ....[23]....
        /*01e8*/ 	.word	0x000003c0
        /*01ec*/ 	.word	0x000000ff
        /*01f0*/ 	.word	0x000000b8
        /*01f4*/ 	.short	0x0100
        /*01f6*/ 	.byte	0x08
	.zero		1


	//   ....[24]....
        /*01f8*/ 	.word	0x00000810
        /*01fc*/ 	.word	0x000000ff
        /*0200*/ 	.word	0x000000d0
        /*0204*/ 	.short	0x0100
        /*0206*/ 	.byte	0x06
	.zero		1


	//   ....[25]....
        /*0208*/ 	.word	0x000008b0
        /*020c*/ 	.word	0x000000ff
        /*0210*/ 	.word	0x000000d8
        /*0214*/ 	.short	0x0100
        /*0216*/ 	.byte	0x06
	.zero		1


	//   ....[26]....
        /*0218*/ 	.word	0x00001ac0
        /*021c*/ 	.word	0x000000ff
        /*0220*/ 	.word	0x00000000
        /*0224*/ 	.short	0x010a
        /*0226*/ 	.byte	0x06
	.zero		1


	//   ....[27]....
        /*0228*/ 	.word	0x00001b00
        /*022c*/ 	.word	0x000000ff
        /*0230*/ 	.word	0x00000000
        /*0234*/ 	.short	0x010a
        /*0236*/ 	.byte	0x06
	.zero		1


	//   ....[28]....
        /*0238*/ 	.word	0x000027a0
        /*023c*/ 	.word	0x000000ff
        /*0240*/ 	.word	0x00000000
        /*0244*/ 	.short	0x010a
        /*0246*/ 	.byte	0x0c
	.zero		1


	//   ....[29]....
        /*0248*/ 	.word	0x000027e0
        /*024c*/ 	.word	0x000000ff
        /*0250*/ 	.word	0x00000000
        /*0254*/ 	.short	0x010a
        /*0256*/ 	.byte	0x0c
	.zero		1


	//   ....[30]....
        /*0258*/ 	.word	0x00003090
        /*025c*/ 	.word	0x0000000c
        /*0260*/ 	.word	0x00000000
        /*0264*/ 	.short	0x0101
        /*0266*/ 	.byte	0x3f
	.zero		1


	//   ....[31]....
        /*0268*/ 	.word	0x00003930
        /*026c*/ 	.word	0x0000000a
        /*0270*/ 	.word	0x00000000
        /*0274*/ 	.short	0x0101
        /*0276*/ 	.byte	0x3f
	.zero		1


	//   ....[32]....
        /*0278*/ 	.word	0x0000b5a0
        /*027c*/ 	.word	0x00000012
        /*0280*/ 	.word	0x00000060
        /*0284*/ 	.short	0x010a
        /*0286*/ 	.byte	0x3f
	.zero		1


	//   ....[33]....
        /*0288*/ 	.word	0x0000b910
        /*028c*/ 	.word	0x00000008
        /*0290*/ 	.word	0x000000d8
        /*0294*/ 	.short	0x0101
        /*0296*/ 	.byte	0x3f
	.zero		1


	//   ....[34]....
        /*0298*/ 	.word	0x0000c040
        /*029c*/ 	.word	0x00000006
        /*02a0*/ 	.word	0x00000000
        /*02a4*/ 	.short	0x010a
        /*02a6*/ 	.byte	0x3f
	.zero		1


	//   ....[35]....
        /*02a8*/ 	.word	0x0000c0c0
        /*02ac*/ 	.word	0x00000007
        /*02b0*/ 	.word	0x00000000
        /*02b4*/ 	.short	0x010a
        /*02b6*/ 	.byte	0x3f
	.zero		1


	//   ....[36]....
        /*02b8*/ 	.word	0x0000c150
        /*02bc*/ 	.word	0x00000006
        /*02c0*/ 	.word	0x00000000
        /*02c4*/ 	.short	0x010a
        /*02c6*/ 	.byte	0x3f
	.zero		1


	//   ....[37]....
        /*02c8*/ 	.word	0x0000c1e0
        /*02cc*/ 	.word	0x00000009
        /*02d0*/ 	.word	0x00000000
        /*02d4*/ 	.short	0x010a
        /*02d6*/ 	.byte	0x3f
	.zero		1


	//   ....[38]....
        /*02d8*/ 	.word	0x0000c270
        /*02dc*/ 	.word	0x00000006
        /*02e0*/ 	.word	0x00000000
        /*02e4*/ 	.short	0x010a
        /*02e6*/ 	.byte	0x3f
	.zero		1


	//   ....[39]....
        /*02e8*/ 	.word	0x0000c300
        /*02ec*/ 	.word	0x00000009
        /*02f0*/ 	.word	0x00000000
        /*02f4*/ 	.short	0x010a
        /*02f6*/ 	.byte	0x3f
	.zero		1


	//   ....[40]....
        /*02f8*/ 	.word	0x0000c390
        /*02fc*/ 	.word	0x00000006
        /*0300*/ 	.word	0x00000000
        /*0304*/ 	.short	0x010a
        /*0306*/ 	.byte	0x3f
	.zero		1


	//   ....[41]....
        /*0308*/ 	.word	0x0000c420
        /*030c*/ 	.word	0x00000009
        /*0310*/ 	.word	0x00000000
        /*0314*/ 	.short	0x010a
        /*0316*/ 	.byte	0x3f
	.zero		1


	//   ....[42]....
        /*0318*/ 	.word	0x0000c4b0
        /*031c*/ 	.word	0x00000006
        /*0320*/ 	.word	0x00000000
        /*0324*/ 	.short	0x010a
        /*0326*/ 	.byte	0x3f
	.zero		1


	//   ....[43]....
        /*0328*/ 	.word	0x0000c540
        /*032c*/ 	.word	0x00000009
        /*0330*/ 	.word	0x00000000
        /*0334*/ 	.short	0x010a
        /*0336*/ 	.byte	0x3f
	.zero		1


	//   ....[44]....
        /*0338*/ 	.word	0x0000c5d0
        /*033c*/ 	.word	0x00000006
        /*0340*/ 	.word	0x00000000
        /*0344*/ 	.short	0x010a
        /*0346*/ 	.byte	0x3f
	.zero		1


	//   ....[45]....
        /*0348*/ 	.word	0x0000c660
        /*034c*/ 	.word	0x00000003
        /*0350*/ 	.word	0x00000000
        /*0354*/ 	.short	0x010a
        /*0356*/ 	.byte	0x3f
	.zero		1


	//   ....[46]....
        /*0358*/ 	.word	0x0000c6d0
        /*035c*/ 	.word	0x0000000b
        /*0360*/ 	.word	0x00000000
        /*0364*/ 	.short	0x010a
        /*0366*/ 	.byte	0x3f
	.zero		1


	//   ....[47]....
        /*0368*/ 	.word	0x0000c730
        /*036c*/ 	.word	0x0000000d
        /*0370*/ 	.word	0x00000000
        /*0374*/ 	.short	0x010a
        /*0376*/ 	.byte	0x3f
	.zero		1


	//   ....[48]....
        /*0378*/ 	.word	0x0000c800
        /*037c*/ 	.word	0x00000012
        /*0380*/ 	.word	0x00000060
        /*0384*/ 	.short	0x010a
        /*0386*/ 	.byte	0x3f
	.zero		1


	//   ....[49]....
        /*0388*/ 	.word	0x0000c8d0
        /*038c*/ 	.word	0x00000006
        /*0390*/ 	.word	0x00000000
        /*0394*/ 	.short	0x010a
        /*0396*/ 	.byte	0x3f
	.zero		1


	//   ....[50]....
        /*0398*/ 	.word	0x0000c920
        /*039c*/ 	.word	0x00000007
        /*03a0*/ 	.word	0x00000000
        /*03a4*/ 	.short	0x010a
        /*03a6*/ 	.byte	0x3f
	.zero		1


	//   ....[51]....
        /*03a8*/ 	.word	0x0000c970
        /*03ac*/ 	.word	0x00000006
        /*03b0*/ 	.word	0x00000000
        /*03b4*/ 	.short	0x010a
        /*03b6*/ 	.byte	0x3f
	.zero		1


	//   ....[52]....
        /*03b8*/ 	.word	0x0000c9c0
        /*03bc*/ 	.word	0x00000009
        /*03c0*/ 	.word	0x00000000
        /*03c4*/ 	.short	0x010a
        /*03c6*/ 	.byte	0x3f
	.zero		1


	//   ....[53]....
        /*03c8*/ 	.word	0x0000ca10
        /*03cc*/ 	.word	0x00000006
        /*03d0*/ 	.word	0x00000000
        /*03d4*/ 	.short	0x010a
        /*03d6*/ 	.byte	0x3f
	.zero		1


	//   ....[54]....
        /*03d8*/ 	.word	0x0000ca60
        /*03dc*/ 	.word	0x00000009
        /*03e0*/ 	.word	0x00000000
        /*03e4*/ 	.short	0x010a
        /*03e6*/ 	.byte	0x3f
	.zero		1


	//   ....[55]....
        /*03e8*/ 	.word	0x0000cab0
        /*03ec*/ 	.word	0x00000006
        /*03f0*/ 	.word	0x00000000
        /*03f4*/ 	.short	0x010a
        /*03f6*/ 	.byte	0x3f
	.zero		1


	//   ....[56]....
        /*03f8*/ 	.word	0x0000cb00
        /*03fc*/ 	.word	0x00000009
        /*0400*/ 	.word	0x00000000
        /*0404*/ 	.short	0x010a
        /*0406*/ 	.byte	0x3f
	.zero		1


	//   ....[57]....
        /*0408*/ 	.word	0x0000cb50
        /*040c*/ 	.word	0x00000006
        /*0410*/ 	.word	0x00000000
        /*0414*/ 	.short	0x010a
        /*0416*/ 	.byte	0x3f
	.zero		1


	//   ....[58]....
        /*0418*/ 	.word	0x0000cba0
        /*041c*/ 	.word	0x00000009
        /*0420*/ 	.word	0x00000000
        /*0424*/ 	.short	0x010a
        /*0426*/ 	.byte	0x3f
	.zero		1


	//   ....[59]....
        /*0428*/ 	.word	0x0000cbf0
        /*042c*/ 	.word	0x00000006
        /*0430*/ 	.word	0x00000000
        /*0434*/ 	.short	0x010a
        /*0436*/ 	.byte	0x3f
	.zero		1


	//----- nvinfo : EIATTR_NUM_MBARRIERS
	.align		4
.L_28:
        /*0438*/ 	.byte	0x03, 0x38
        /*043a*/ 	.short	0x001a


	//----- nvinfo : EIATTR_EXIT_INSTR_OFFSETS
	.align		4
        /*043c*/ 	.byte	0x04, 0x1c
        /*043e*/ 	.short	(.L_30 - .L_29)


	//   ....[0]....
.L_29:
        /*0440*/ 	.word	0x00000a80


	//   ....[1]....
        /*0444*/ 	.word	0x00001270


	//   ....[2]....
        /*0448*/ 	.word	0x0000acd0


	//   ....[3]....
        /*044c*/ 	.word	0x0000b230


	//   ....[4]....
        /*0450*/ 	.word	0x0000c6b0


	//----- nvinfo : EIATTR_MAX_THREADS
	.align		4
.L_30:
        /*0454*/ 	.byte	0x04, 0x05
        /*0456*/ 	.short	(.L_32 - .L_31)
.L_31:
        /*0458*/ 	.word	0x00000180
        /*045c*/ 	.word	0x00000001
        /*0460*/ 	.word	0x00000001


	//----- nvinfo : EIATTR_CRS_STACK_SIZE
	.align		4
.L_32:
        /*0464*/ 	.byte	0x04, 0x1e
        /*0466*/ 	.short	(.L_34 - .L_33)
.L_33:
        /*0468*/ 	.word	0x00000000


	//----- nvinfo : EIATTR_CBANK_PARAM_SIZE
	.align		4
.L_34:
        /*046c*/ 	.byte	0x03, 0x19
        /*046e*/ 	.short	0x0470


	//----- nvinfo : EIATTR_PARAM_CBANK
	.align		4
        /*0470*/ 	.byte	0x04, 0x0a
        /*0472*/ 	.short	(.L_36 - .L_35)
	.align		4
.L_35:
        /*0474*/ 	.word	index@(.nv.constant0._ZN7cutlass13device_kernelINS_4gemm6kernel13GemmUniversalIN4cute5tupleIJiiiiEEENS1_10collective13CollectiveMmaINS1_37MainloopSm90TmaGmmaWarpSpecializedFP8ILi12ENS5_IJNS4_1CILi2EEENSA_ILi1EEESC_EEENS1_35KernelTmaWarpSpecializedCooperativeEEENS5_IJNSA_ILi192EEENSA_ILi96EEENSA_ILi64EEEEEENS_12float_e4m3_tENS5_IJlSC_lEEESK_SL_NS4_8TiledMMAINS4_8MMA_AtomIJNS4_4SM904GMMA30MMA_64x96x32_F32E4M3E4M3_SS_TNILNSP_7ScaleInE1ELSR_1EEEEEENS4_6LayoutISD_NS5_IJSC_NSA_ILi0EEESV_EEEEENS5_IJNS4_10UnderscoreESY_SY_EEEEENS4_13SM90_TMA_LOADENS4_14ComposedLayoutINS4_7SwizzleILi2ELi4ELi3EEENS4_18smem_ptr_flag_bitsILi8EEENSU_INS5_IJNSA_ILi8EEESI_EEENS5_IJSI_SC_EEEEEEEvNS4_8identityENS4_23SM90_TMA_LOAD_MULTICASTES1B_vS1C_EENS_8epilogue10collective6detail29Sm90TmaWarpSpecializedAdapterINS1G_15DefaultEpilogueISK_SL_SL_NS1F_6thread17LinearCombinationISK_Li1EffLNS1K_9ScaleType4KindE0ELNS_15FloatRoundStyleE2ESK_EENS1_15EpilogueDefaultEEEEEvvEEEEvNT_6ParamsE)
        /*0478*/ 	.short	0x0210
        /*047a*/ 	.short	0x0470


	//----- nvinfo : EIATTR_SW_WAR
	.align		4
.L_36:
        /*047c*/ 	.byte	0x04, 0x36
        /*047e*/ 	.short	(.L_38 - .L_37)
.L_37:
        /*0480*/ 	.word	0x00000008
.L_38:


//--------------------- .nv.callgraph             --------------------------
	.section	.nv.callgraph,"",@"SHT_CUDA_CALLGRAPH"
	.align	4
	.sectionentsize	8
	.align		4
        /*0000*/ 	.word	0x00000000
	.align		4
        /*0004*/ 	.word	0xffffffff
	.align		4
        /*0008*/ 	.word	0x00000000
	.align		4
        /*000c*/ 	.word	0xfffffffe
	.align		4
        /*0010*/ 	.word	0x00000000
	.align		4
        /*0014*/ 	.word	0xfffffffd
	.align		4
        /*0018*/ 	.word	0x00000000
	.align		4
        /*001c*/ 	.word	0xfffffffc


//--------------------- .nv.constant4             --------------------------
	.section	.nv.constant4,"a",@progbits
	.align	8
	.align		8
.nv.constant4:
        /*0000*/ 	.dword	_ZN39_INTERNAL_d09b60d1_4_k_cu_6aeccfdb_73714cuda3std3__45__cpo5beginE
	.align		8
        /*0008*/ 	.dword	_ZN39_INTERNAL_d09b60d1_4_k_cu_6aeccfdb_73714cuda3std3__45__cpo3endE
	.align		8
        /*0010*/ 	.dword	_ZN39_INTERNAL_d09b60d1_4_k_cu_6aeccfdb_73714cuda3std3__45__cpo6cbeginE
	.align		8
        /*0018*/ 	.dword	_ZN39_INTERNAL_d09b60d1_4_k_cu_6aeccfdb_73714cuda3std3__45__cpo4cendE
	.align		8
        /*0020*/ 	.dword	_ZN39_INTERNAL_d09b60d1_4_k_cu_6aeccfdb_73714cuda3std3__441_GLOBAL__N__d09b60d1_4_k_cu_6aeccfdb_73716ignoreE
	.align		8
        /*0028*/ 	.dword	_ZN39_INTERNAL_d09b60d1_4_k_cu_6aeccfdb_73714cuda3std3__419piecewise_constructE
	.align		8
        /*0030*/ 	.dword	_ZN39_INTERNAL_d09b60d1_4_k_cu_6aeccfdb_73714cuda3std3__48in_placeE
	.align		8
        /*0038*/ 	.dword	_ZN39_INTERNAL_d09b60d1_4_k_cu_6aeccfdb_73714cuda3std6ranges3__45__cpo4swapE
	.align		8
        /*0040*/ 	.dword	_ZN39_INTERNAL_d09b60d1_4_k_cu_6aeccfdb_73714cuda3std6ranges3__45__cpo9iter_moveE
	.align		8
        /*0048*/ 	.dword	_ZN39_INTERNAL_d09b60d1_4_k_cu_6aeccfdb_73714cute7productE
	.align		8
        /*0050*/ 	.dword	_ZN39_INTERNAL_d09b60d1_4_k_cu_6aeccfdb_73714cute1_E


//--------------------- .text._ZN7cutlass13device_kernelINS_4gemm6kernel13GemmUniversalIN4cute5tupleIJiiiiEEENS1_10collective13CollectiveMmaINS1_37MainloopSm90TmaGmmaWarpSpecializedFP8ILi12ENS5_IJNS4_1CILi2EEENSA_ILi1EEESC_EEENS1_35KernelTmaWarpSpecializedCooperativeEEENS5_IJNSA_ILi192EEENSA_ILi96EEENSA_ILi64EEEEEENS_12float_e4m3_tENS5_IJlSC_lEEESK_SL_NS4_8TiledMMAINS4_8MMA_AtomIJNS4_4SM904GMMA30MMA_64x96x32_F32E4M3E4M3_SS_TNILNSP_7ScaleInE1ELSR_1EEEEEENS4_6LayoutISD_NS5_IJSC_NSA_ILi0EEESV_EEEEENS5_IJNS4_10UnderscoreESY_SY_EEEEENS4_13SM90_TMA_LOADENS4_14ComposedLayoutINS4_7SwizzleILi2ELi4ELi3EEENS4_18smem_ptr_flag_bitsILi8EEENSU_INS5_IJNSA_ILi8EEESI_EEENS5_IJSI_SC_EEEEEEEvNS4_8identityENS4_23SM90_TMA_LOAD_MULTICASTES1B_vS1C_EENS_8epilogue10collective6detail29Sm90TmaWarpSpecializedAdapterINS1G_15DefaultEpilogueISK_SL_SL_NS1F_6thread17LinearCombinationISK_Li1EffLNS1K_9ScaleType4KindE0ELNS_15FloatRoundStyleE2ESK_EENS1_15EpilogueDefaultEEEEEvvEEEEvNT_6ParamsE --------------------------
	.section	.text._ZN7cutlass13device_kernelINS_4gemm6kernel13GemmUniversalIN4cute5tupleIJiiiiEEENS1_10collective13CollectiveMmaINS1_37MainloopSm90TmaGmmaWarpSpecializedFP8ILi12ENS5_IJNS4_1CILi2EEENSA_ILi1EEESC_EEENS1_35KernelTmaWarpSpecializedCooperativeEEENS5_IJNSA_ILi192EEENSA_ILi96EEENSA_ILi64EEEEEENS_12float_e4m3_tENS5_IJlSC_lEEESK_SL_NS4_8TiledMMAINS4_8MMA_AtomIJNS4_4SM904GMMA30MMA_64x96x32_F32E4M3E4M3_SS_TNILNSP_7ScaleInE1ELSR_1EEEEEENS4_6LayoutISD_NS5_IJSC_NSA_ILi0EEESV_EEEEENS5_IJNS4_10UnderscoreESY_SY_EEEEENS4_13SM90_TMA_LOADENS4_14ComposedLayoutINS4_7SwizzleILi2ELi4ELi3EEENS4_18smem_ptr_flag_bitsILi8EEENSU_INS5_IJNSA_ILi8EEESI_EEENS5_IJSI_SC_EEEEEEEvNS4_8identityENS4_23SM90_TMA_LOAD_MULTICASTES1B_vS1C_EENS_8epilogue10collective6detail29Sm90TmaWarpSpecializedAdapterINS1G_15DefaultEpilogueISK_SL_SL_NS1F_6thread17LinearCombinationISK_Li1EffLNS1K_9ScaleType4KindE0ELNS_15FloatRoundStyleE2ESK_EENS1_15EpilogueDefaultEEEEEvvEEEEvNT_6ParamsE,"ax",@progbits
	.align	128
.text._ZN7cutlass13device_kernelINS_4gemm6kernel13GemmUniversalIN4cute5tupleIJiiiiEEENS1_10collective13CollectiveMmaINS1_37MainloopSm90TmaGmmaWarpSpecializedFP8ILi12ENS5_IJNS4_1CILi2EEENSA_ILi1EEESC_EEENS1_35KernelTmaWarpSpecializedCooperativeEEENS5_IJNSA_ILi192EEENSA_ILi96EEENSA_ILi64EEEEEENS_12float_e4m3_tENS5_IJlSC_lEEESK_SL_NS4_8TiledMMAINS4_8MMA_AtomIJNS4_4SM904GMMA30MMA_64x96x32_F32E4M3E4M3_SS_TNILNSP_7ScaleInE1ELSR_1EEEEEENS4_6LayoutISD_NS5_IJSC_NSA_ILi0EEESV_EEEEENS5_IJNS4_10UnderscoreESY_SY_EEEEENS4_13SM90_TMA_LOADENS4_14ComposedLayoutINS4_7SwizzleILi2ELi4ELi3EEENS4_18smem_ptr_flag_bitsILi8EEENSU_INS5_IJNSA_ILi8EEESI_EEENS5_IJSI_SC_EEEEEEEvNS4_8identityENS4_23SM90_TMA_LOAD_MULTICASTES1B_vS1C_EENS_8epilogue10collective6detail29Sm90TmaWarpSpecializedAdapterINS1G_15DefaultEpilogueISK_SL_SL_NS1F_6thread17LinearCombinationISK_Li1EffLNS1K_9ScaleType4KindE0ELNS_15FloatRoundStyleE2ESK_EENS1_15EpilogueDefaultEEEEEvvEEEEvNT_6ParamsE:
        .type           _ZN7cutlass13device_kernelINS_4gemm6kernel13GemmUniversalIN4cute5tupleIJiiiiEEENS1_10collective13CollectiveMmaINS1_37MainloopSm90TmaGmmaWarpSpecializedFP8ILi12ENS5_IJNS4_1CILi2EEENSA_ILi1EEESC_EEENS1_35KernelTmaWarpSpecializedCooperativeEEENS5_IJNSA_ILi192EEENSA_ILi96EEENSA_ILi64EEEEEENS_12float_e4m3_tENS5_IJlSC_lEEESK_SL_NS4_8TiledMMAINS4_8MMA_AtomIJNS4_4SM904GMMA30MMA_64x96x32_F32E4M3E4M3_SS_TNILNSP_7ScaleInE1ELSR_1EEEEEENS4_6LayoutISD_NS5_IJSC_NSA_ILi0EEESV_EEEEENS5_IJNS4_10UnderscoreESY_SY_EEEEENS4_13SM90_TMA_LOADENS4_14ComposedLayoutINS4_7SwizzleILi2ELi4ELi3EEENS4_18smem_ptr_flag_bitsILi8EEENSU_INS5_IJNSA_ILi8EEESI_EEENS5_IJSI_SC_EEEEEEEvNS4_8identityENS4_23SM90_TMA_LOAD_MULTICASTES1B_vS1C_EENS_8epilogue10collective6detail29Sm90TmaWarpSpecializedAdapterINS1G_15DefaultEpilogueISK_SL_SL_NS1F_6thread17LinearCombinationISK_Li1EffLNS1K_9ScaleType4KindE0ELNS_15FloatRoundStyleE2ESK_EENS1_15EpilogueDefaultEEEEEvvEEEEvNT_6ParamsE,@function
        .size           _ZN7cutlass13device_kernelINS_4gemm6kernel13GemmUniversalIN4cute5tupleIJiiiiEEENS1_10collective13CollectiveMmaINS1_37MainloopSm90TmaGmmaWarpSpecializedFP8ILi12ENS5_IJNS4_1CILi2EEENSA_ILi1EEESC_EEENS1_35KernelTmaWarpSpecializedCooperativeEEENS5_IJNSA_ILi192EEENSA_ILi96EEENSA_ILi64EEEEEENS_12float_e4m3_tENS5_IJlSC_lEEESK_SL_NS4_8TiledMMAINS4_8MMA_AtomIJNS4_4SM904GMMA30MMA_64x96x32_F32E4M3E4M3_SS_TNILNSP_7ScaleInE1ELSR_1EEEEEENS4_6LayoutISD_NS5_IJSC_NSA_ILi0EEESV_EEEEENS5_IJNS4_10UnderscoreESY_SY_EEEEENS4_13SM90_TMA_LOADENS4_14ComposedLayoutINS4_7SwizzleILi2ELi4ELi3EEENS4_18smem_ptr_flag_bitsILi8EEENSU_INS5_IJNSA_ILi8EEESI_EEENS5_IJSI_SC_EEEEEEEvNS4_8identityENS4_23SM90_TMA_LOAD_MULTICASTES1B_vS1C_EENS_8epilogue10collective6detail29Sm90TmaWarpSpecializedAdapterINS1G_15DefaultEpilogueISK_SL_SL_NS1F_6thread17LinearCombinationISK_Li1EffLNS1K_9ScaleType4KindE0ELNS_15FloatRoundStyleE2ESK_EENS1_15EpilogueDefaultEEEEEvvEEEEvNT_6ParamsE,(.L_x_287 - _ZN7cutlass13device_kernelINS_4gemm6kernel13GemmUniversalIN4cute5tupleIJiiiiEEENS1_10collective13CollectiveMmaINS1_37MainloopSm90TmaGmmaWarpSpecializedFP8ILi12ENS5_IJNS4_1CILi2EEENSA_ILi1EEESC_EEENS1_35KernelTmaWarpSpecializedCooperativeEEENS5_IJNSA_ILi192EEENSA_ILi96EEENSA_ILi64EEEEEENS_12float_e4m3_tENS5_IJlSC_lEEESK_SL_NS4_8TiledMMAINS4_8MMA_AtomIJNS4_4SM904GMMA30MMA_64x96x32_F32E4M3E4M3_SS_TNILNSP_7ScaleInE1ELSR_1EEEEEENS4_6LayoutISD_NS5_IJSC_NSA_ILi0EEESV_EEEEENS5_IJNS4_10UnderscoreESY_SY_EEEEENS4_13SM90_TMA_LOADENS4_14ComposedLayoutINS4_7SwizzleILi2ELi4ELi3EEENS4_18smem_ptr_flag_bitsILi8EEENSU_INS5_IJNSA_ILi8EEESI_EEENS5_IJSI_SC_EEEEEEEvNS4_8identityENS4_23SM90_TMA_LOAD_MULTICASTES1B_vS1C_EENS_8epilogue10collective6detail29Sm90TmaWarpSpecializedAdapterINS1G_15DefaultEpilogueISK_SL_SL_NS1F_6thread17LinearCombinationISK_Li1EffLNS1K_9ScaleType4KindE0ELNS_15FloatRoundStyleE2ESK_EENS1_15EpilogueDefaultEEEEEvvEEEEvNT_6ParamsE)
        .other          _ZN7cutlass13device_kernelINS_4gemm6kernel13GemmUniversalIN4cute5tupleIJiiiiEEENS1_10collective13CollectiveMmaINS1_37MainloopSm90TmaGmmaWarpSpecializedFP8ILi12ENS5_IJNS4_1CILi2EEENSA_ILi1EEESC_EEENS1_35KernelTmaWarpSpecializedCooperativeEEENS5_IJNSA_ILi192EEENSA_ILi96EEENSA_ILi64EEEEEENS_12float_e4m3_tENS5_IJlSC_lEEESK_SL_NS4_8TiledMMAINS4_8MMA_AtomIJNS4_4SM904GMMA30MMA_64x96x32_F32E4M3E4M3_SS_TNILNSP_7ScaleInE1ELSR_1EEEEEENS4_6LayoutISD_NS5_IJSC_NSA_ILi0EEESV_EEEEENS5_IJNS4_10UnderscoreESY_SY_EEEEENS4_13SM90_TMA_LOADENS4_14ComposedLayoutINS4_7SwizzleILi2ELi4ELi3EEENS4_18smem_ptr_flag_bitsILi8EEENSU_INS5_IJNSA_ILi8EEESI_EEENS5_IJSI_SC_EEEEEEEvNS4_8identityENS4_23SM90_TMA_LOAD_MULTICASTES1B_vS1C_EENS_8epilogue10collective6detail29Sm90TmaWarpSpecializedAdapterINS1G_15DefaultEpilogueISK_SL_SL_NS1F_6thread17LinearCombinationISK_Li1EffLNS1K_9ScaleType4KindE0ELNS_15FloatRoundStyleE2ESK_EENS1_15EpilogueDefaultEEEEEvvEEEEvNT_6ParamsE,@"STO_CUDA_ENTRY STV_DEFAULT"
_ZN7cutlass13device_kernelINS_4gemm6kernel13GemmUniversalIN4cute5tupleIJiiiiEEENS1_10collective13CollectiveMmaINS1_37MainloopSm90TmaGmmaWarpSpecializedFP8ILi12ENS5_IJNS4_1CILi2EEENSA_ILi1EEESC_EEENS1_35KernelTmaWarpSpecializedCooperativeEEENS5_IJNSA_ILi192EEENSA_ILi96EEENSA_ILi64EEEEEENS_12float_e4m3_tENS5_IJlSC_lEEESK_SL_NS4_8TiledMMAINS4_8MMA_AtomIJNS4_4SM904GMMA30MMA_64x96x32_F32E4M3E4M3_SS_TNILNSP_7ScaleInE1ELSR_1EEEEEENS4_6LayoutISD_NS5_IJSC_NSA_ILi0EEESV_EEEEENS5_IJNS4_10UnderscoreESY_SY_EEEEENS4_13SM90_TMA_LOADENS4_14ComposedLayoutINS4_7SwizzleILi2ELi4ELi3EEENS4_18smem_ptr_flag_bitsILi8EEENSU_INS5_IJNSA_ILi8EEESI_EEENS5_IJSI_SC_EEEEEEEvNS4_8identityENS4_23SM90_TMA_LOAD_MULTICASTES1B_vS1C_EENS_8epilogue10collective6detail29Sm90TmaWarpSpecializedAdapterINS1G_15DefaultEpilogueISK_SL_SL_NS1F_6thread17LinearCombinationISK_Li1EffLNS1K_9ScaleType4KindE0ELNS_15FloatRoundStyleE2ESK_EENS1_15EpilogueDefaultEEEEEvvEEEEvNT_6ParamsE:
[----:B------:R-:W-:Y:S01]  /*0000*/  LDC R1, c[0x0][0x28] ;  /* 0x00000a00ff017b82 */ /* 0x000fe20000000800 */
[----:B------:R-:W0:Y:S01]  /*0010*/  S2R R0, SR_TID.X ;  /* 0x0000000000007919 */ /* 0x000e220000002100 */
[----:B------:R-:W-:Y:S01]  /*0020*/  ELECT P0, URZ, PT ;  /* 0x00000000003f782f */ /* 0x000fe20003800000 */
[----:B------:R-:W-:Y:S01]  /*0030*/  BSSY B0, `(.L_x_0) ;  /* 0x000000f000007945 */ /* 0x000fe20003800000 */
[--C-:B0-----:R-:W-:Y:S02]  /*0040*/  SHF.R.U32.HI R2, RZ, 0x5, R0.reuse ;  /* 0x00000005ff027819 */ /* 0x101fe40000011600 */
[----:B------:R-:W-:-:S03]  /*0050*/  SHF.R.U32.HI R3, RZ, 0x7, R0 ;  /* 0x00000007ff037819 */ /* 0x000fc60000011600 */
[----:B------:R-:W0:Y:S04]  /*0060*/  SHFL.IDX PT, R5, R2, RZ, 0x1f ;  /* 0x00001fff02057589 */ /* 0x000e2800000e0000 */
[----:B------:R-:W1:Y:S01]  /*0070*/  SHFL.IDX PT, R3, R3, RZ, 0x1f ;  /* 0x00001fff03037589 */ /* 0x000e6200000e0000 */
[----:B0-----:R-:W-:-:S13]  /*0080*/  ISETP.NE.OR P0, PT, R5, RZ, !P0 ;  /* 0x000000ff0500720c */ /* 0x001fda0004705670 */
[----:B-1----:R-:W-:Y:S05]  /*0090*/  @P0 BRA `(.L_x_1) ;  /* 0x0000000000200947 */ /* 0x002fea0003800000 */
[----:B------:R-:W-:Y:S02]  /*00a0*/  ULDC.64 UR4, c[0x0][0x198] ;  /* 0x0000660000047ab9 */ /* 0x000fe40000000a00 */
[----:B------:R-:W-:Y:S02]  /*00b0*/  UIADD3 UR6, UP0, UR4, 0xf0, URZ ;  /* 0x000000f004067890 */ /* 0x000fe4000ff1e03f */
[----:B------:R-:W-:Y:S02]  /*00c0*/  UIADD3 UR4, UP1, UR4, 0x1f0, URZ ;  /* 0x000001f004047890 */ /* 0x000fe4000ff3e03f */
[----:B------:R-:W-:Y:S02]  /*00d0*/  UIADD3.X UR7, URZ, UR5, URZ, UP0, !UPT ;  /* 0x000000053f077290 */ /* 0x000fe400087fe43f */
[----:B------:R-:W-:-:S07]  /*00e0*/  UIADD3.X UR5, URZ, UR5, URZ, UP1, !UPT ;  /* 0x000000053f057290 */ /* 0x000fce0008ffe43f */
[----:B------:R0:W-:Y:S02]  /*00f0*/  UTMACCTL.PF [UR6] ;  /* 0x00000000060079b9 */ /* 0x0001e40008040000 */
[----:B------:R0:W-:Y:S02]  /*0100*/  UTMACCTL.PF [UR4] ;  /* 0x00000000040079b9 */ /* 0x0001e40008040000 */
[----:B0-----:R-:W-:Y:S01]  /*0110*/  NOP ;  /* 0x0000000000007918 */ /* 0x001fe20000000000 */
.L_x_1:
[----:B------:R-:W-:Y:S05]  /*0120*/  BSYNC B0 ;  /* 0x0000000000007941 */ /* 0x000fea0003800000 */
.L_x_0:
[----:B------:R-:W0:Y:S02]  /*0130*/  SHFL.IDX PT, R4, R2, RZ, 0x1f ;  /* 0x00001fff02047589 */ /* 0x000e2400000e0000 */
[----:B0-----:R-:W-:-:S13]  /*0140*/  ISETP.NE.AND P0, PT, R4, RZ, PT ;  /* 0x000000ff0400720c */ /* 0x001fda0003f05270 */
[----:B------:R-:W-:Y:S05]  /*0150*/  @P0 BRA `(.L_x_2) ;  /* 0x0000000000a40947 */ /* 0x000fea0003800000 */
[----:B------:R-:W-:Y:S01]  /*0160*/  ELECT P0, URZ, PT ;  /* 0x00000000003f782f */ /* 0x000fe20003800000 */
[----:B------:R-:W-:-:S12]  /*0170*/  BSSY B0, `(.L_x_2) ;  /* 0x0000027000007945 */ /* 0x000fd80003800000 */
[----:B------:R-:W-:Y:S05]  /*0180*/  @!P0 BRA `(.L_x_3) ;  /* 0x0000000000948947 */ /* 0x000fea0003800000 */
[----:B------:R-:W0:Y:S01]  /*0190*/  S2UR UR8, SR_CgaCtaId ;  /* 0x00000000000879c3 */ /* 0x000e220000008800 */
[----:B------:R-:W-:Y:S01]  /*01a0*/  UMOV UR4, 0x400 ;  /* 0x0000040000047882 */ /* 0x000fe20000000000 */
[----:B------:R-:W-:Y:S01]  /*01b0*/  UMOV UR5, 0x1 ;  /* 0x0000000100057882 */ /* 0x000fe20000000000 */
[----:B------:R-:W-:Y:S02]  /*01c0*/  UMOV UR6, 0x4 ;  /* 0x0000000400067882 */ /* 0x000fe40000000000 */
[----:B------:R-:W-:-:S04]  /*01d0*/  UIADD3 UR6, -UR6, 0x100000, URZ ;  /* 0x0010000006067890 */ /* 0x000fc8000fffe13f */
[----:B------:R-:W-:Y:S02]  /*01e0*/  USHF.L.U32 UR7, UR6, 0xb, URZ ;  /* 0x0000000b06077899 */ /* 0x000fe4000800063f */
[----:B------:R-:W-:Y:S02]  /*01f0*/  USHF.L.U32 UR6, UR6, 0x1, URZ ;  /* 0x0000000106067899 */ /* 0x000fe4000800063f */
[----:B0-----:R-:W-:Y:S02]  /*0200*/  ULEA UR8, UR8, UR4, 0x18 ;  /* 0x0000000408087291 */ /* 0x001fe4000f8ec03f */
[----:B------:R-:W-:-:S04]  /*0210*/  UIADD3 UR4, -UR5, 0x100000, URZ ;  /* 0x0010000005047890 */ /* 0x000fc8000fffe13f */
[----:B------:R-:W-:Y:S02]  /*0220*/  USHF.L.U32 UR5, UR4, 0xb, URZ ;  /* 0x0000000b04057899 */ /* 0x000fe4000800063f */
[----:B------:R-:W-:Y:S01]  /*0230*/  USHF.L.U32 UR4, UR4, 0x1, URZ ;  /* 0x0000000104047899 */ /* 0x000fe2000800063f */
[----:B------:R-:W0:Y:S11]  /*0240*/  FENCE.VIEW.ASYNC.S ;  /* 0x00000000000073c6 */ /* 0x000e360000000000 */
[----:B0-----:R0:W1:Y:S01]  /*0250*/  SYNCS.EXCH.64 URZ, [UR8], UR4 ;  /* 0x00000004083f75b2 */ /* 0x0010620008000100 */
[----:B------:R0:W2:Y:S01]  /*0260*/  SYNCS.EXCH.64 URZ, [UR8+0x60], UR6 ;  /* 0x00006006083f75b2 */ /* 0x0000a20008000100 */
[----:B------:R0:W3:Y:S01]  /*0270*/  SYNCS.EXCH.64 URZ, [UR8+0x8], UR4 ;  /* 0x00000804083f75b2 */ /* 0x0000e20008000100 */
[----:B------:R0:W4:Y:S01]  /*0280*/  SYNCS.EXCH.64 URZ, [UR8+0x68], UR6 ;  /* 0x00006806083f75b2 */ /* 0x0001220008000100 */
[----:B------:R0:W0:Y:S01]  /*0290*/  SYNCS.EXCH.64 URZ, [UR8+0x10], UR4 ;  /* 0x00001004083f75b2 */ /* 0x0000220008000100 */
        /* <DEDUP_REMOVED lines=19> */
[----:B-1----:R-:W-:Y:S01]  /*03d0*/  NOP ;  /* 0x0000000000007918 */ /* 0x002fe20000000000 */
.L_x_3:
[----:B0-----:R-:W-:Y:S05]  /*03e0*/  BSYNC B0 ;  /* 0x0000000000007941 */ /* 0x001fea0003800000 */
.L_x_2:
[----:B------:R-:W-:Y:S01]  /*03f0*/  SHF.R.S32.HI R7, RZ, 0x1f, R0 ;  /* 0x0000001fff077819 */ /* 0x000fe20000011400 */
[----:B------:R-:W0:Y:S01]  /*0400*/  SHFL.IDX PT, R2, R2, RZ, 0x1f ;  /* 0x00001fff02027589 */ /* 0x000e2200000e0000 */
[----:B------:R-:W1:Y:S01]  /*0410*/  S2UR UR8, SR_CTAID.X ;  /* 0x00000000000879c3 */ /* 0x000e620000002500 */
[----:B------:R-:W-:Y:S02]  /*0420*/  ELECT P0, URZ, PT ;  /* 0x00000000003f782f */ /* 0x000fe40003800000 */
[----:B------:R-:W-:Y:S01]  /*0430*/  LEA.HI R7, R7, R0, RZ, 0x7 ;  /* 0x0000000007077211 */ /* 0x000fe200078f38ff */
[----:B------:R-:W5:Y:S01]  /*0440*/  S2R R10, SR_CTAID.Y ;  /* 0x00000000000a7919 */ /* 0x000f620000002600 */
[----:B------:R-:W-:Y:S01]  /*0450*/  SHF.R.S32.HI R9, RZ, 0x1f, R4 ;  /* 0x0000001fff097819 */ /* 0x000fe20000011404 */
[----:B------:R-:W-:Y:S01]  /*0460*/  ULDC UR4, c[0x0][0x150] ;  /* 0x0000540000047ab9 */ /* 0x000fe20000000800 */
[----:B------:R-:W-:Y:S01]  /*0470*/  LOP3.LUT R7, R7, 0xffffff80, RZ, 0xc0, !PT ;  /* 0xffffff8007077812 */ /* 0x000fe200078ec0ff */
[----:B------:R-:W-:Y:S01]  /*0480*/  VIADD R16, R3, 0xffffffff ;  /* 0xffffffff03107836 */ /* 0x000fe20000000000 */
[----:B------:R-:W-:Y:S01]  /*0490*/  LEA.HI R9, R9, R4, RZ, 0x2 ;  /* 0x0000000409097211 */ /* 0x000fe200078f10ff */
[----:B------:R-:W2:Y:S01]  /*04a0*/  LDC R12, c[0x0][0x144] ;  /* 0x00005100ff0c7b82 */ /* 0x000ea20000000800 */
[----:B------:R-:W-:Y:S01]  /*04b0*/  NOP ;  /* 0x0000000000007918 */ /* 0x000fe20000000000 */
[----:B------:R-:W-:Y:S01]  /*04c0*/  IMAD.IADD R6, R0, 0x1, -R7 ;  /* 0x0000000100067824 */ /* 0x000fe200078e0a07 */
[----:B------:R-:W-:Y:S01]  /*04d0*/  LOP3.LUT R9, R9, 0x3ffffffc, RZ, 0xc0, !PT ;  /* 0x3ffffffc09097812 */ /* 0x000fe200078ec0ff */
[----:B------:R-:W-:Y:S01]  /*04e0*/  NOP ;  /* 0x0000000000007918 */ /* 0x000fe20000000000 */
[----:B------:R-:W-:-:S02]  /*04f0*/  ISETP.NE.AND P4, PT, R3, RZ, PT ;  /* 0x000000ff0300720c */ /* 0x000fc40003f85270 */
[----:B------:R-:W-:Y:S01]  /*0500*/  SHF.R.S32.HI R7, RZ, 0x1f, R6 ;  /* 0x0000001fff077819 */ /* 0x000fe20000011406 */
[----:B------:R-:W-:Y:S01]  /*0510*/  IMAD.IADD R4, R4, 0x1, -R9 ;  /* 0x0000000104047824 */ /* 0x000fe200078e0a09 */
[----:B------:R-:W3:Y:S01]  /*0520*/  LDC R14, c[0x0][0x140] ;  /* 0x00005000ff0e7b82 */ /* 0x000ee20000000800 */
[----:B------:R-:W-:Y:S02]  /*0530*/  ISETP.GE.U32.AND P6, PT, R16, 0x2, PT ;  /* 0x000000021000780c */ /* 0x000fe40003fc6070 */
[----:B------:R-:W-:Y:S02]  /*0540*/  LEA.HI R7, R7, R6, RZ, 0x3 ;  /* 0x0000000607077211 */ /* 0x000fe400078f18ff */
[----:B0-----:R-:W-:Y:S02]  /*0550*/  ISETP.NE.OR P0, PT, R2, RZ, !P0 ;  /* 0x000000ff0200720c */ /* 0x001fe40004705670 */
[--C-:B------:R-:W-:Y:S01]  /*0560*/  SHF.R.S32.HI R2, RZ, 0x3, R7.reuse ;  /* 0x00000003ff027819 */ /* 0x100fe20000011407 */
[----:B------:R-:W0:Y:S01]  /*0570*/  LDC R13, c[0x0][0x148] ;  /* 0x00005200ff0d7b82 */ /* 0x000e220000000800 */
[----:B------:R-:W-:-:S02]  /*0580*/  SHF.R.S32.HI R7, RZ, 0x1f, R7 ;  /* 0x0000001fff077819 */ /* 0x000fc40000011407 */
[----:B-1----:R-:W-:Y:S02]  /*0590*/  I2FP.F32.U32 R8, UR8 ;  /* 0x0000000800087c45 */ /* 0x002fe40008201000 */
[----:B------:R-:W-:-:S03]  /*05a0*/  LEA.HI R7, R7, R2, RZ, 0x2 ;  /* 0x0000000207077211 */ /* 0x000fc600078f10ff */
[----:B------:R-:W-:Y:S01]  /*05b0*/  FMUL R8, R8, UR4 ;  /* 0x0000000408087c20 */ /* 0x000fe20008400000 */
[----:B------:R-:W-:Y:S01]  /*05c0*/  LOP3.LUT R7, R7, 0xfffffffc, RZ, 0xc0, !PT ;  /* 0xfffffffc07077812 */ /* 0x000fe200078ec0ff */
[----:B------:R-:W-:Y:S01]  /*05d0*/  VOTEU.ALL UP0, P0 ;  /* 0x00000000003f7886 */ /* 0x000fe20000000000 */
[----:B-----5:R-:W-:Y:S01]  /*05e0*/  I2FP.F32.U32 R9, R10 ;  /* 0x0000000a00097245 */ /* 0x020fe20000201000 */
[----:B------:R-:W-:Y:S01]  /*05f0*/  ULDC UR4, c[0x0][0x154] ;  /* 0x0000550000047ab9 */ /* 0x000fe20000000800 */
[----:B------:R-:W-:Y:S01]  /*0600*/  VOTEU.ALL UP1, P0 ;  /* 0x00000000003f7886 */ /* 0x000fe20000020000 */
[----:B------:R-:W1:Y:S01]  /*0610*/  F2I.U32.TRUNC.NTZ R8, R8 ;  /* 0x0000000800087305 */ /* 0x000e62000020f000 */
[----:B------:R-:W-:Y:S01]  /*0620*/  IMAD.IADD R7, R2, 0x1, -R7 ;  /* 0x0000000102077824 */ /* 0x000fe200078e0a07 */
[----:B------:R-:W5:Y:S01]  /*0630*/  @!UP0 S2UR UR7, SR_CgaCtaId ;  /* 0x00000000000789c3 */ /* 0x000f620000008800 */
[----:B------:R-:W-:Y:S01]  /*0640*/  @!UP0 UMOV UR6, 0x400 ;  /* 0x0000040000068882 */ /* 0x000fe20000000000 */
[----:B---3--:R-:W-:Y:S01]  /*0650*/  ISETP.EQ.U32.AND P2, PT, R14, 0x1, PT ;  /* 0x000000010e00780c */ /* 0x008fe20003f42070 */
[----:B------:R-:W-:-:S05]  /*0660*/  IMAD R7, R4, 0x4, R7 ;  /* 0x0000000404077824 */ /* 0x000fca00078e0207 */
[----:B------:R-:W-:-:S04]  /*0670*/  LEA.HI R2, R7, R7, RZ, 0x1 ;  /* 0x0000000707027211 */ /* 0x000fc800078f08ff */
[----:B------:R-:W-:Y:S01]  /*0680*/  LOP3.LUT R4, R2, 0xfffffffe, RZ, 0xc0, !PT ;  /* 0xfffffffe02047812 */ /* 0x000fe200078ec0ff */
[----:B-1----:R-:W-:Y:S02]  /*0690*/  IMAD.MOV R15, RZ, RZ, -R8 ;  /* 0x000000ffff0f7224 */ /* 0x002fe400078e0a08 */
[----:B------:R-:W-:Y:S01]  /*06a0*/  FMUL R8, R9, UR4 ;  /* 0x0000000409087c20 */ /* 0x000fe20008400000 */
[----:B------:R-:W-:Y:S01]  /*06b0*/  SHF.R.S32.HI R2, RZ, 0x1f, R5 ;  /* 0x0000001fff027819 */ /* 0x000fe20000011405 */
[----:B------:R-:W-:Y:S01]  /*06c0*/  UMOV UR4, 0x20 ;  /* 0x0000002000047882 */ /* 0x000fe20000000000 */
[----:B--2---:R-:W-:Y:S01]  /*06d0*/  IMAD R12, R12, R15, UR8 ;  /* 0x000000080c0c7e24 */ /* 0x004fe2000f8e020f */
[----:B------:R-:W-:-:S04]  /*06e0*/  @!UP0 UIADD3 UR4, -UR4, 0x100000, URZ ;  /* 0x0010000004048890 */ /* 0x000fc8000fffe13f */
[----:B------:R-:W-:Y:S02]  /*06f0*/  @!UP0 USHF.L.U32 UR5, UR4, 0xb, URZ ;  /* 0x0000000b04058899 */ /* 0x000fe4000800063f */
[----:B------:R-:W-:Y:S01]  /*0700*/  @!UP0 USHF.L.U32 UR4, UR4, 0x1, URZ ;  /* 0x0000000104048899 */ /* 0x000fe2000800063f */
[C---:B------:R-:W-:Y:S01]  /*0710*/  IMAD.IADD R9, R7.reuse, 0x1, -R4 ;  /* 0x0000000107097824 */ /* 0x040fe200078e0a04 */
[----:B------:R-:W1:Y:S01]  /*0720*/  F2I.U32.TRUNC.NTZ R8, R8 ;  /* 0x0000000800087305 */ /* 0x000e62000020f000 */
[----:B------:R-:W-:Y:S01]  /*0730*/  LEA.HI R2, R2, R5, RZ, 0x2 ;  /* 0x0000000502027211 */ /* 0x000fe200078f10ff */
[----:B------:R-:W-:Y:S02]  /*0740*/  IMAD.SHL.U32 R4, R7, 0x4, RZ ;  /* 0x0000000407047824 */ /* 0x000fe400078e00ff */
[----:B------:R-:W-:Y:S01]  /*0750*/  ISETP.NE.AND P3, PT, R9, R12, PT ;  /* 0x0000000c0900720c */ /* 0x000fe20003f65270 */
[----:B-----5:R-:W-:Y:S01]  /*0760*/  @!UP0 ULEA UR6, UR7, UR6, 0x18 ;  /* 0x0000000607068291 */ /* 0x020fe2000f8ec03f */
[----:B------:R-:W-:Y:S01]  /*0770*/  LOP3.LUT R2, R2, 0xfffffffc, RZ, 0xc0, !PT ;  /* 0xfffffffc02027812 */ /* 0x000fe200078ec0ff */
[----:B------:R-:W-:Y:S01]  /*0780*/  VOTEU.ALL UP0, P0 ;  /* 0x00000000003f7886 */ /* 0x000fe20000000000 */
[----:B------:R-:W-:-:S02]  /*0790*/  LOP3.LUT R7, R7, 0xc, R4, 0x78, !PT ;  /* 0x0000000c07077812 */ /* 0x000fc400078e7804 */
[----:B------:R-:W-:Y:S01]  /*07a0*/  LOP3.LUT P0, RZ, R6, 0x7, RZ, 0xc0, !PT ;  /* 0x0000000706ff7812 */ /* 0x000fe2000780c0ff */
[----:B------:R-:W-:Y:S02]  /*07b0*/  IMAD.IADD R5, R5, 0x1, -R2 ;  /* 0x0000000105057824 */ /* 0x000fe400078e0a02 */
[----:B------:R-:W-:Y:S01]  /*07c0*/  IMAD.MOV.U32 R6, RZ, RZ, 0x1 ;  /* 0x00000001ff067424 */ /* 0x000fe200078e00ff */
[----:B------:R-:W-:Y:S01]  /*07d0*/  ISETP.LT.U32.AND P0, PT, R7, 0x2, !P0 ;  /* 0x000000020700780c */ /* 0x000fe20004701070 */
[----:B-1----:R-:W-:Y:S01]  /*07e0*/  IMAD.MOV R18, RZ, RZ, -R8 ;  /* 0x000000ffff127224 */ /* 0x002fe200078e0a08 */
[----:B------:R-:W-:Y:S01]  /*07f0*/  ISETP.NE.AND P1, PT, R5, 0x3, PT ;  /* 0x000000030500780c */ /* 0x000fe20003f25270 */
[----:B------:R-:W1:Y:S02]  /*0800*/  FENCE.VIEW.ASYNC.S ;  /* 0x00000000000073c6 */ /* 0x000e640000000000 */
[----:B-1----:R1:W2:Y:S01]  /*0810*/  @!UP0 SYNCS.EXCH.64 URZ, [UR6+0xd0], UR4 ;  /* 0x0000d004063f85b2 */ /* 0x0022a20008000100 */
[----:B------:R-:W-:Y:S01]  /*0820*/  @P3 LEA.HI R2, R7, R7, RZ, 0x1 ;  /* 0x0000000707023211 */ /* 0x000fe200078f08ff */
[----:B0-----:R-:W-:Y:S01]  /*0830*/  IMAD R9, R13, R18, R10 ;  /* 0x000000120d097224 */ /* 0x001fe200078e020a */
[----:B------:R-:W-:-:S02]  /*0840*/  ISETP.EQ.OR P1, PT, R5, RZ, !P1 ;  /* 0x000000ff0500720c */ /* 0x000fc40004f22670 */
[----:B------:R-:W-:Y:S02]  /*0850*/  @P3 SHF.R.S32.HI R2, RZ, 0x1, R2 ;  /* 0x00000001ff023819 */ /* 0x000fe40000011402 */
[----:B------:R-:W-:Y:S02]  /*0860*/  ISETP.EQ.AND P1, PT, R3, RZ, P1 ;  /* 0x000000ff0300720c */ /* 0x000fe40000f22270 */
[----:B------:R-:W-:Y:S02]  /*0870*/  @P3 ISETP.NE.AND P5, PT, R2, R9, PT ;  /* 0x000000090200320c */ /* 0x000fe40003fa5270 */
[----:B------:R-:W-:Y:S02]  /*0880*/  SEL R3, RZ, 0x1, !P0 ;  /* 0x00000001ff037807 */ /* 0x000fe40004000000 */
[----:B------:R-:W-:Y:S02]  /*0890*/  @P3 SEL R6, RZ, 0x1, P5 ;  /* 0x00000001ff063807 */ /* 0x000fe40002800000 */
[----:B------:R-:W-:Y:S01]  /*08a0*/  SEL R4, RZ, 0x1, !P1 ;  /* 0x00000001ff047807 */ /* 0x000fe20004800000 */
[----:B------:R1:W0:Y:S01]  /*08b0*/  @!UP1 SYNCS.EXCH.64 URZ, [UR6+0xd8], UR4 ;  /* 0x0000d804063f95b2 */ /* 0x0002220008000100 */
[----:B------:R-:W-:Y:S01]  /*08c0*/  LOP3.LUT R6, R6, R3, RZ, 0xc0, !PT ;  /* 0x0000000306067212 */ /* 0x000fe200078ec0ff */
[----:B------:R-:W-:Y:S01]  /*08d0*/  NOP ;  /* 0x0000000000007918 */ /* 0x000fe20000000000 */
[----:B------:R-:W-:Y:S01]  /*08e0*/  SEL R4, R4, 0x2, P6 ;  /* 0x0000000204047807 */ /* 0x000fe20003000000 */
[----:B------:R-:W-:Y:S06]  /*08f0*/  @!P2 BRA `(.L_x_4) ;  /* 0x000000000008a947 */ /* 0x000fec0003800000 */
[----:B0-2-4-:R-:W-:Y:S01]  /*0900*/  UCGABAR_ARV ;  /* 0x00000000000079c7 */ /* 0x015fe20008000000 */
[----:B------:R-:W-:Y:S05]  /*0910*/  BRA `(.L_x_5) ;  /* 0x0000000000047947 */ /* 0x000fea0003800000 */
.L_x_4:
[----:B0-2-4-:R-:W-:Y:S01]  /*0920*/  NOP ;  /* 0x0000000000007918 */ /* 0x015fe20000000000 */
.L_x_5:
[----:B------:R-:W0:Y:S01]  /*0930*/  LDC R2, c[0x0][0x65c] ;  /* 0x00019700ff027b82 */ /* 0x000e220000000800 */
[----:B------:R-:W-:Y:S01]  /*0940*/  IMAD.MOV.U32 R3, RZ, RZ, RZ ;  /* 0x000000ffff037224 */ /* 0x000fe200078e00ff */
[----:B0-----:R-:W-:Y:S01]  /*0950*/  ISETP.NE.AND P3, PT, R2, 0x1, PT ;  /* 0x000000010200780c */ /* 0x001fe20003f65270 */
[----:B------:R-:W-:-:S12]  /*0960*/  IMAD.U32 R2, RZ, RZ, UR8 ;  /* 0x00000008ff027e24 */ /* 0x000fd8000f8e00ff */
[----:B------:R-:W0:Y:S01]  /*0970*/  @P3 LDC R15, c[0x0][0x10] ;  /* 0x00000400ff0f3b82 */ /* 0x000e220000000800 */
[----:B------:R-:W-:Y:S02]  /*0980*/  @P3 IMAD.MOV.U32 R11, RZ, RZ, RZ ;  /* 0x000000ffff0b3224 */ /* 0x000fe400078e00ff */
[----:B------:R-:W-:-:S05]  /*0990*/  @P3 IMAD.MOV.U32 R17, RZ, RZ, RZ ;  /* 0x000000ffff113224 */ /* 0x000fca00078e00ff */
[----:B------:R-:W2:Y:S01]  /*09a0*/  @!P3 LDC R9, c[0x0][0xc] ;  /* 0x00000300ff09bb82 */ /* 0x000ea20000000800 */
[----:B0-----:R-:W-:-:S04]  /*09b0*/  @P3 IMAD.WIDE.U32 R14, R15, UR8, R10 ;  /* 0x000000080f0e3c25 */ /* 0x001fc8000f8e000a */
[----:B--2---:R-:W-:-:S04]  /*09c0*/  @!P3 IMAD.WIDE.U32 R8, R10, R9, R2 ;  /* 0x000000090a08b225 */ /* 0x004fc800078e0002 */
[----:B------:R-:W-:Y:S02]  /*09d0*/  @P3 IMAD.MOV.U32 R2, RZ, RZ, R14 ;  /* 0x000000ffff023224 */ /* 0x000fe400078e000e */
[----:B------:R-:W-:Y:S02]  /*09e0*/  @P3 IMAD.IADD R3, R15, 0x1, R17 ;  /* 0x000000010f033824 */ /* 0x000fe400078e0211 */
[----:B------:R-:W-:Y:S02]  /*09f0*/  @!P3 IMAD.MOV.U32 R2, RZ, RZ, R8 ;  /* 0x000000ffff02b224 */ /* 0x000fe400078e0008 */
[----:B------:R-:W-:Y:S01]  /*0a00*/  @!P3 IMAD.MOV.U32 R3, RZ, RZ, R9 ;  /* 0x000000ffff03b224 */ /* 0x000fe200078e0009 */
[----:B------:R-:W-:Y:S06]  /*0a10*/  @!P2 BRA `(.L_x_6) ;  /* 0x00000000000ca947 */ /* 0x000fec0003800000 */
[----:B------:R-:W-:Y:S01]  /*0a20*/  UCGABAR_WAIT ;  /* 0x0000000000007dc7 */ /* 0x000fe20008000000 */
[----:B------:R-:W-:Y:S01]  /*0a30*/  CCTL.IVALL ;  /* 0x00000000ff00798f */ /* 0x000fe20002000000 */
[----:B------:R-:W-:Y:S05]  /*0a40*/  BRA `(.L_x_7) ;  /* 0x0000000000047947 */ /* 0x000fea0003800000 */
.L_x_6:
[----:B------:R-:W-:Y:S06]  /*0a50*/  BAR.SYNC.DEFER_BLOCKING 0x0 ;  /* 0x0000000000007b1d */ /* 0x000fec0000010000 */
.L_x_7:
[----:B------:R-:W-:Y:S05]  /*0a60*/  @!P4 BRA `(.L_x_8) ;  /* 0x000000a0009cc947 */ /* 0x000fea0003800000 */
[----:B------:R-:W-:-:S13]  /*0a70*/  ISETP.GT.U32.AND P0, PT, R16, 0x1, PT ;  /* 0x000000011000780c */ /* 0x000fda0003f04070 */
[----:B-1----:R-:W-:Y:S05]  /*0a80*/  @P0 EXIT ;  /* 0x000000000000094d */ /* 0x002fea0003800000 */
[----:B------:R-:W-:Y:S01]  /*0a90*/  ULDC.64 UR4, c[0x0][0x650] ;  /* 0x0001940000047ab9 */ /* 0x000fe20000000a00 */
[----:B------:R-:W-:Y:S01]  /*0aa0*/  PRMT R14, RZ, 0x7610, R14 ;  /* 0x00007610ff0e7816 */ /* 0x000fe2000000000e */
[----:B------:R-:W-:Y:S01]  /*0ab0*/  IMAD.MOV.U32 R8, RZ, RZ, -0x1 ;  /* 0xffffffffff087424 */ /* 0x000fe200078e00ff */
[----:B------:R-:W-:Y:S01]  /*0ac0*/  ISETP.GE.U32.AND P0, PT, R2, UR4, PT ;  /* 0x0000000402007c0c */ /* 0x000fe2000bf06070 */
[----:B------:R-:W-:Y:S02]  /*0ad0*/  IMAD.MOV.U32 R9, RZ, RZ, -0x1 ;  /* 0xffffffffff097424 */ /* 0x000fe400078e00ff */
[----:B------:R-:W-:Y:S01]  /*0ae0*/  IMAD.MOV.U32 R5, RZ, RZ, -0x1 ;  /* 0xffffffffff057424 */ /* 0x000fe200078e00ff */
[----:B------:R-:W-:-:S13]  /*0af0*/  ISETP.GE.U32.AND.EX P0, PT, R3, UR5, PT, P0 ;  /* 0x0000000503007c0c */ /* 0x000fda000bf06100 */
[----:B------:R-:W-:Y:S05]  /*0b00*/  @P0 BRA `(.L_x_9) ;  /* 0x0000000400280947 */ /* 0x000fea0003800000 */
[----:B------:R-:W0:Y:S01]  /*0b10*/  LDC.64 R20, c[0x0][0x628] ;  /* 0x00018a00ff147b82 */ /* 0x000e220000000a00 */
[----:B------:R-:W-:Y:S02]  /*0b20*/  IMAD.MOV.U32 R8, RZ, RZ, R2 ;  /* 0x000000ffff087224 */ /* 0x000fe400078e0002 */
[----:B------:R-:W-:-:S05]  /*0b30*/  IMAD.MOV.U32 R9, RZ, RZ, R3 ;  /* 0x000000ffff097224 */ /* 0x000fca00078e0003 */
[----:B------:R-:W1:Y:S08]  /*0b40*/  LDC R22, c[0x0][0x630] ;  /* 0x00018c00ff167b82 */ /* 0x000e700000000800 */
[----:B------:R-:W2:Y:S01]  /*0b50*/  LDC.64 R24, c[0x0][0x620] ;  /* 0x00018800ff187b82 */ /* 0x000ea20000000a00 */
[----:B0-----:R-:W-:-:S04]  /*0b60*/  ISETP.NE.U32.AND P0, PT, R20, RZ, PT ;  /* 0x000000ff1400720c */ /* 0x001fc80003f05070 */
[----:B------:R-:W-:-:S13]  /*0b70*/  ISETP.NE.AND.EX P0, PT, R21, RZ, PT, P0 ;  /* 0x000000ff1500720c */ /* 0x000fda0003f05300 */
[----:B-12---:R-:W-:Y:S05]  /*0b80*/  @!P0 BRA `(.L_x_10) ;  /* 0x0000000000288947 */ /* 0x006fea0003800000 */
[----:B------:R-:W0:Y:S02]  /*0b90*/  LDC R5, c[0x0][0x634] ;  /* 0x00018d00ff057b82 */ /* 0x000e240000000800 */
[----:B0-----:R-:W-:-:S05]  /*0ba0*/  IADD3 R5, P0, R2, R5, RZ ;  /* 0x0000000502057210 */ /* 0x001fca0007f1e0ff */
[----:B------:R-:W-:-:S04]  /*0bb0*/  IMAD.X R19, RZ, RZ, R3, P0 ;  /* 0x000000ffff137224 */ /* 0x000fc800000e0603 */
[----:B------:R-:W-:-:S04]  /*0bc0*/  IMAD.WIDE.U32 R8, R19, R20, RZ ;  /* 0x0000001413087225 */ /* 0x000fc800078e00ff */
[----:B------:R-:W-:-:S04]  /*0bd0*/  IMAD.WIDE.U32 R14, P0, R5, R21, R8 ;  /* 0x00000015050e7225 */ /* 0x000fc80007800008 */
[----:B------:R-:W-:-:S04]  /*0be0*/  IMAD.WIDE.U32 R8, R5, R20, RZ ;  /* 0x0000001405087225 */ /* 0x000fc800078e00ff */
[----:B------:R-:W-:Y:S01]  /*0bf0*/  IMAD.X R17, RZ, RZ, RZ, P0 ;  /* 0x000000ffff117224 */ /* 0x000fe200000e06ff */
[----:B------:R-:W-:Y:S01]  /*0c00*/  IADD3 RZ, P0, R9, R14, RZ ;  /* 0x0000000e09ff7210 */ /* 0x000fe20007f1e0ff */
[----:B------:R-:W-:-:S04]  /*0c10*/  IMAD.MOV.U32 R16, RZ, RZ, R15 ;  /* 0x000000ffff107224 */ /* 0x000fc800078e000f */
[----:B------:R-:W-:-:S08]  /*0c20*/  IMAD.WIDE.U32.X R8, R19, R21, R16, P0 ;  /* 0x0000001513087225 */ /* 0x000fd000000e0410 */
.L_x_10:
[-CC-:B------:R-:W-:Y:S01]  /*0c30*/  SHF.R.U64 R27, R8, R22.reuse, R9.reuse ;  /* 0x00000016081b7219 */ /* 0x180fe20000001209 */
[----:B------:R-:W0:Y:S01]  /*0c40*/  LDC R16, c[0x0][0x618] ;  /* 0x00018600ff107b82 */ /* 0x000e220000000800 */
[----:B------:R-:W-:Y:S01]  /*0c50*/  SHF.R.U32.HI R5, RZ, R22, R9 ;  /* 0x00000016ff057219 */ /* 0x000fe20000011609 */
[----:B------:R-:W-:Y:S01]  /*0c60*/  IMAD R29, R13, R18, R10 ;  /* 0x000000120d1d7224 */ /* 0x000fe200078e020a */
[----:B------:R-:W-:-:S05]  /*0c70*/  IADD3 R11, P0, RZ, -R27, RZ ;  /* 0x8000001bff0b7210 */ /* 0x000fca0007f1e0ff */
[----:B------:R-:W1:Y:S01]  /*0c80*/  LDC.64 R22, c[0x0][0x640] ;  /* 0x00019000ff167b82 */ /* 0x000e620000000a00 */
[----:B------:R-:W-:Y:S02]  /*0c90*/  IMAD.X R5, RZ, RZ, ~R5, P0 ;  /* 0x000000ffff057224 */ /* 0x000fe400000e0e05 */
[----:B------:R-:W-:-:S04]  /*0ca0*/  IMAD.WIDE.U32 R8, R11, R24, R2 ;  /* 0x000000180b087225 */ /* 0x000fc800078e0002 */
[----:B------:R-:W-:Y:S01]  /*0cb0*/  IMAD R14, R5, R24, RZ ;  /* 0x00000018050e7224 */ /* 0x000fe200078e02ff */
[----:B------:R-:W2:Y:S03]  /*0cc0*/  LDC R15, c[0x0][0x608] ;  /* 0x00018200ff0f7b82 */ /* 0x000ea60000000800 */
[----:B------:R-:W-:Y:S02]  /*0cd0*/  IMAD R5, R11, R25, R14 ;  /* 0x000000190b057224 */ /* 0x000fe400078e020e */
[----:B------:R-:W-:Y:S02]  /*0ce0*/  IMAD.MOV.U32 R14, RZ, RZ, -0x1 ;  /* 0xffffffffff0e7424 */ /* 0x000fe400078e00ff */
[----:B------:R-:W-:Y:S01]  /*0cf0*/  IMAD.IADD R5, R9, 0x1, R5 ;  /* 0x0000000109057824 */ /* 0x000fe200078e0205 */
[----:B------:R-:W3:Y:S04]  /*0d00*/  LDC R21, c[0x0][0x658] ;  /* 0x00019600ff157b82 */ /* 0x000ee80000000800 */
[----:B0-----:R-:W-:-:S02]  /*0d10*/  SHF.R.U64 R19, R8, R16, R5 ;  /* 0x0000001008137219 */ /* 0x001fc40000001205 */
[----:B------:R-:W-:Y:S01]  /*0d20*/  SHF.R.U32.HI R8, RZ, R16, R5 ;  /* 0x00000010ff087219 */ /* 0x000fe20000011605 */
[----:B------:R-:W-:Y:S01]  /*0d30*/  IMAD.MOV.U32 R16, RZ, RZ, 0x1 ;  /* 0x00000001ff107424 */ /* 0x000fe200078e00ff */
[----:B------:R-:W0:Y:S01]  /*0d40*/  LDC R20, c[0x0][0x600] ;  /* 0x00018000ff147b82 */ /* 0x000e220000000800 */
[----:B-1----:R-:W-:-:S04]  /*0d50*/  ISETP.NE.U32.AND P0, PT, R22, RZ, PT ;  /* 0x000000ff1600720c */ /* 0x002fc80003f05070 */
[----:B------:R-:W-:-:S03]  /*0d60*/  ISETP.NE.AND.EX P0, PT, R23, RZ, PT, P0 ;  /* 0x000000ff1700720c */ /* 0x000fc60003f05300 */
[----:B------:R-:W1:Y:S01]  /*0d70*/  LDC R24, c[0x0][0x648] ;  /* 0x00019200ff187b82 */ /* 0x000e620000000800 */
[-CC-:B--2---:R-:W-:Y:S02]  /*0d80*/  SHF.R.U64 R28, R19, R15.reuse, R8.reuse ;  /* 0x0000000f131c7219 */ /* 0x184fe40000001208 */
[----:B------:R-:W-:-:S05]  /*0d90*/  SHF.R.U32.HI R8, RZ, R15, R8 ;  /* 0x0000000fff087219 */ /* 0x000fca0000011608 */
[----:B------:R-:W2:Y:S01]  /*0da0*/  LDC R26, c[0x0][0x638] ;  /* 0x00018e00ff1a7b82 */ /* 0x000ea20000000800 */
[-CC-:B---3--:R-:W-:Y:S02]  /*0db0*/  SHF.R.U64 R18, R28, R21.reuse, R8.reuse ;  /* 0x000000151c127219 */ /* 0x188fe40000001208 */
[-C--:B------:R-:W-:Y:S02]  /*0dc0*/  SHF.L.U32 R5, R14, R21.reuse, RZ ;  /* 0x000000150e057219 */ /* 0x080fe400000006ff */
[----:B------:R-:W-:Y:S01]  /*0dd0*/  SHF.R.U32.HI R9, RZ, R21, R8 ;  /* 0x00000015ff097219 */ /* 0x000fe20000011608 */
[----:B------:R-:W-:Y:S01]  /*0de0*/  IMAD.MOV.U32 R8, RZ, RZ, R18 ;  /* 0x000000ffff087224 */ /* 0x000fe200078e0012 */
[----:B------:R-:W-:Y:S01]  /*0df0*/  LOP3.LUT R13, RZ, R5, RZ, 0x33, !PT ;  /* 0x00000005ff0d7212 */ /* 0x000fe200078e33ff */
[----:B------:R-:W3:Y:S01]  /*0e00*/  LDC R25, c[0x0][0x610] ;  /* 0x00018400ff197b82 */ /* 0x000ee20000000800 */
[----:B------:R-:W-:Y:S05]  /*0e10*/  @!P0 BRA `(.L_x_11) ;  /* 0x0000000000288947 */ /* 0x000fea0003800000 */
[----:B------:R-:W4:Y:S02]  /*0e20*/  LDC R5, c[0x0][0x64c] ;  /* 0x00019300ff057b82 */ /* 0x000f240000000800 */
[----:B----4-:R-:W-:-:S05]  /*0e30*/  IADD3 R5, P0, R18, R5, RZ ;  /* 0x0000000512057210 */ /* 0x010fca0007f1e0ff */
        /* <DEDUP_REMOVED lines=8> */
.L_x_11:
[----:B-1----:R-:W-:Y:S01]  /*0ec0*/  SHF.R.U64 R9, R8, R24, R9 ;  /* 0x0000001808097219 */ /* 0x002fe20000001209 */
[----:B0-----:R-:W-:Y:S01]  /*0ed0*/  VIADD R10, R20, 0xffffffff ;  /* 0xffffffff140a7836 */ /* 0x001fe20000000000 */
[----:B------:R-:W-:Y:S01]  /*0ee0*/  SHF.L.U32 R5, R16, R21, RZ ;  /* 0x0000001510057219 */ /* 0x000fe200000006ff */
[----:B------:R-:W-:Y:S01]  /*0ef0*/  IMAD.MOV.U32 R14, RZ, RZ, 0x1 ;  /* 0x00000001ff0e7424 */ /* 0x000fe200078e00ff */
[----:B------:R-:W-:Y:S01]  /*0f00*/  LOP3.LUT R8, R28, R13, RZ, 0xc0, !PT ;  /* 0x0000000d1c087212 */ /* 0x000fe200078ec0ff */
[----:B------:R-:W-:Y:S01]  /*0f10*/  IMAD.MOV R11, RZ, RZ, -R9 ;  /* 0x000000ffff0b7224 */ /* 0x000fe200078e0a09 */
[----:B------:R-:W-:Y:S02]  /*0f20*/  SEL R12, R12, R29, !P3 ;  /* 0x0000001d0c0c7207 */ /* 0x000fe40005800000 */
[----:B------:R-:W-:Y:S01]  /*0f30*/  LOP3.LUT R10, R19, R10, RZ, 0xc0, !PT ;  /* 0x0000000a130a7212 */ /* 0x000fe200078ec0ff */
[----:B------:R-:W-:Y:S02]  /*0f40*/  IMAD R9, R5, R9, R8 ;  /* 0x0000000905097224 */ /* 0x000fe400078e0208 */
[----:B--2---:R-:W-:-:S02]  /*0f50*/  IMAD R5, R11, R26, R18 ;  /* 0x0000001a0b057224 */ /* 0x004fc400078e0212 */
[----:B---3--:R-:W-:Y:S02]  /*0f60*/  IMAD R12, R9, R25, R12 ;  /* 0x00000019090c7224 */ /* 0x008fe400078e020c */
[----:B------:R-:W-:-:S05]  /*0f70*/  IMAD R5, R5, R20, R10 ;  /* 0x0000001405057224 */ /* 0x000fca00078e020a */
[----:B------:R-:W-:Y:S02]  /*0f80*/  SEL R9, R5, R12, !P3 ;  /* 0x0000000c05097207 */ /* 0x000fe40005800000 */
[----:B------:R-:W-:Y:S01]  /*0f90*/  SEL R8, R12, R5, !P3 ;  /* 0x000000050c087207 */ /* 0x000fe20005800000 */
[----:B------:R-:W-:-:S07]  /*0fa0*/  IMAD.MOV.U32 R5, RZ, RZ, R27 ;  /* 0x000000ffff057224 */ /* 0x000fce00078e001b */
.L_x_9:
[----:B------:R-:W-:-:S08]  /*0fb0*/  NOP ;  /* 0x0000000000007918 */ /* 0x000fd00000000000 */
[----:B------:R-:W0:Y:S02]  /*0fc0*/  USETMAXREG.TRY_ALLOC.CTAPOOL UP0, 0xe8 ;  /* 0x000000e8000079c8 */ /* 0x000e240008000600 */
[----:B0-----:R-:W-:-:S13]  /*0fd0*/  PLOP3.LUT P0, PT, PT, PT, UP0, 0x80, 0x0 ;  /* 0x000000000000781c */ /* 0x001fda0003f0f008 */
[----:B------:R-:W-:Y:S05]  /*0fe0*/  @!P0 BRA `(.L_x_9) ;  /* 0xfffffffc00f08947 */ /* 0x000fea000383ffff */
[----:B------:R-:W-:Y:S01]  /*0ff0*/  ULDC.64 UR4, c[0x0][0x598] ;  /* 0x0001660000047ab9 */ /* 0x000fe20000000a00 */
[----:B------:R-:W-:Y:S01]  /*1000*/  ULDC.64 UR16, c[0x0][0x208] ;  /* 0x0000820000107ab9 */ /* 0x000fe20000000a00 */
[----:B------:R-:W-:-:S04]  /*1010*/  ISETP.NE.U32.AND P0, PT, RZ, UR4, PT ;  /* 0x00000004ff007c0c */ /* 0x000fc8000bf05070 */
[----:B------:R-:W-:-:S13]  /*1020*/  ISETP.NE.AND.EX P0, PT, RZ, UR5, PT, P0 ;  /* 0x00000005ff007c0c */ /* 0x000fda000bf05300 */
[----:B------:R-:W-:Y:S05]  /*1030*/  @!P0 BRA `(.L_x_12) ;  /* 0x00000000001c8947 */ /* 0x000fea0003800000 */
[----:B------:R-:W0:Y:S02]  /*1040*/  LDC.64 R10, c[0x0][0x598] ;  /* 0x00016600ff0a7b82 */ /* 0x000e240000000a00 */
[----:B0-----:R-:W2:Y:S02]  /*1050*/  LDG.E.64 R10, desc[UR16][R10.64] ;  /* 0x000000100a0a7981 */ /* 0x001ea4000c1e1b00 */
[----:B--2---:R-:W-:-:S04]  /*1060*/  ISETP.NE.U32.AND P0, PT, R10, RZ, PT ;  /* 0x000000ff0a00720c */ /* 0x004fc80003f05070 */
[----:B------:R-:W-:-:S13]  /*1070*/  ISETP.NE.AND.EX P0, PT, R11, RZ, PT, P0 ;  /* 0x000000ff0b00720c */ /* 0x000fda0003f05300 */
[----:B------:R-:W-:Y:S05]  /*1080*/  @!P0 BRA `(.L_x_12) ;  /* 0x0000000000088947 */ /* 0x000fea0003800000 */
[----:B------:R0:W5:Y:S01]  /*1090*/  LD.E R20, desc[UR16][R10.64] ;  /* 0x000000100a147980 */ /* 0x000162000c101900 */
[----:B------:R-:W-:Y:S05]  /*10a0*/  BRA `(.L_x_13) ;  /* 0x0000000000207947 */ /* 0x000fea0003800000 */
.L_x_12:
[----:B------:R-:W-:Y:S02]  /*10b0*/  ULDC.64 UR4, c[0x0][0x588] ;  /* 0x0001620000047ab9 */ /* 0x000fe40000000a00 */
[----:B------:R-:W-:-:S04]  /*10c0*/  ISETP.NE.U32.AND P0, PT, RZ, UR4, PT ;  /* 0x00000004ff007c0c */ /* 0x000fc8000bf05070 */
[----:B------:R-:W-:-:S13]  /*10d0*/  ISETP.NE.AND.EX P0, PT, RZ, UR5, PT, P0 ;  /* 0x00000005ff007c0c */ /* 0x000fda000bf05300 */
[----:B------:R-:W-:Y:S05]  /*10e0*/  @!P0 BRA `(.L_x_14) ;  /* 0x00000000000c8947 */ /* 0x000fea0003800000 */
[----:B------:R-:W0:Y:S02]  /*10f0*/  LDC.64 R20, c[0x0][0x588] ;  /* 0x00016200ff147b82 */ /* 0x000e240000000a00 */
[----:B0-----:R1:W5:Y:S01]  /*1100*/  LDG.E R20, desc[UR16][R20.64] ;  /* 0x0000001014147981 */ /* 0x001362000c1e1900 */
[----:B------:R-:W-:Y:S05]  /*1110*/  BRA `(.L_x_13) ;  /* 0x0000000000047947 */ /* 0x000fea0003800000 */
.L_x_14:
[----:B------:R-:W2:Y:S02]  /*1120*/  LDC R20, c[0x0][0x580] ;  /* 0x00016000ff147b82 */ /* 0x000ea40000000800 */
.L_x_13:
[----:B------:R-:W-:Y:S02]  /*1130*/  ULDC.64 UR4, c[0x0][0x5a0] ;  /* 0x0001680000047ab9 */ /* 0x000fe40000000a00 */
[----:B------:R-:W-:-:S04]  /*1140*/  ISETP.NE.U32.AND P0, PT, RZ, UR4, PT ;  /* 0x00000004ff007c0c */ /* 0x000fc8000bf05070 */
[----:B------:R-:W-:-:S13]  /*1150*/  ISETP.NE.AND.EX P0, PT, RZ, UR5, PT, P0 ;  /* 0x00000005ff007c0c */ /* 0x000fda000bf05300 */
[----:B------:R-:W-:Y:S05]  /*1160*/  @!P0 BRA `(.L_x_15) ;  /* 0x00000000001c8947 */ /* 0x000fea0003800000 */
[----:B0-----:R-:W0:Y:S02]  /*1170*/  LDC.64 R10, c[0x0][0x5a0] ;  /* 0x00016800ff0a7b82 */ /* 0x001e240000000a00 */
[----:B0-----:R-:W3:Y:S02]  /*1180*/  LDG.E.64 R10, desc[UR16][R10.64] ;  /* 0x000000100a0a7981 */ /* 0x001ee4000c1e1b00 */
[----:B---3--:R-:W-:-:S04]  /*1190*/  ISETP.NE.U32.AND P0, PT, R10, RZ, PT ;  /* 0x000000ff0a00720c */ /* 0x008fc80003f05070 */
[----:B------:R-:W-:-:S13]  /*11a0*/  ISETP.NE.AND.EX P0, PT, R11, RZ, PT, P0 ;  /* 0x000000ff0b00720c */ /* 0x000fda0003f05300 */
[----:B------:R-:W-:Y:S05]  /*11b0*/  @!P0 BRA `(.L_x_15) ;  /* 0x0000000000088947 */ /* 0x000fea0003800000 */
[----:B-1----:R0:W5:Y:S01]  /*11c0*/  LD.E R21, desc[UR16][R10.64] ;  /* 0x000000100a157980 */ /* 0x002162000c101900 */
[----:B------:R-:W-:Y:S05]  /*11d0*/  BRA `(.L_x_16) ;  /* 0x0000000000207947 */ /* 0x000fea0003800000 */
.L_x_15:
[----:B------:R-:W-:Y:S02]  /*11e0*/  ULDC.64 UR4, c[0x0][0x590] ;  /* 0x0001640000047ab9 */ /* 0x000fe40000000a00 */
[----:B------:R-:W-:-:S04]  /*11f0*/  ISETP.NE.U32.AND P0, PT, RZ, UR4, PT ;  /* 0x00000004ff007c0c */ /* 0x000fc8000bf05070 */
[----:B------:R-:W-:-:S13]  /*1200*/  ISETP.NE.AND.EX P0, PT, RZ, UR5, PT, P0 ;  /* 0x00000005ff007c0c */ /* 0x000fda000bf05300 */
[----:B------:R-:W-:Y:S05]  /*1210*/  @!P0 BRA `(.L_x_17) ;  /* 0x00000000000c8947 */ /* 0x000fea0003800000 */
[----:B0-----:R-:W1:Y:S02]  /*1220*/  LDC.64 R10, c[0x0][0x590] ;  /* 0x00016400ff0a7b82 */ /* 0x001e640000000a00 */
[----:B-1----:R1:W5:Y:S01]  /*1230*/  LDG.E R21, desc[UR16][R10.64] ;  /* 0x000000100a157981 */ /* 0x002362000c1e1900 */
[----:B------:R-:W-:Y:S05]  /*1240*/  BRA `(.L_x_16) ;  /* 0x0000000000047947 */ /* 0x000fea0003800000 */
.L_x_17:
[----:B-1----:R-:W3:Y:S02]  /*1250*/  LDC R21, c[0x0][0x584] ;  /* 0x00016100ff157b82 */ /* 0x002ee40000000800 */
.L_x_16:
[----:B------:R-:W-:-:S13]  /*1260*/  LOP3.LUT P0, RZ, R14, 0xff, RZ, 0xc0, !PT ;  /* 0x000000ff0eff7812 */ /* 0x000fda000780c0ff */
[----:B------:R-:W-:Y:S05]  /*1270*/  @!P0 EXIT ;  /* 0x000000000000894d */ /* 0x000fea0003800000 */
[----:B------:R-:W-:Y:S01]  /*1280*/  ULDC UR4, c[0x0][0x28c] ;  /* 0x0000a30000047ab9 */ /* 0x000fe20000000800 */
[----:B------:R-:W-:Y:S01]  /*1290*/  LOP3.LUT R214, R4, 0x1, RZ, 0xfc, !PT ;  /* 0x0000000104d67812 */ /* 0x000fe200078efcff */
[----:B------:R-:W-:-:S04]  /*12a0*/  UIADD3 UR4, UR4, 0x3f, URZ ;  /* 0x0000003f04047890 */ /* 0x000fc8000fffe03f */
[----:B------:R-:W-:-:S04]  /*12b0*/  USHF.R.S32.HI UR5, URZ, 0x1f, UR4 ;  /* 0x0000001f3f057899 */ /* 0x000fc80008011404 */
[----:B------:R-:W-:-:S03]  /*12c0*/  ULEA.HI UR5, UR5, UR4, URZ, 0x6 ;  /* 0x0000000405057291 */ /* 0x000fc6000f8f303f */
[----:B------:R-:W-:Y:S01]  /*12d0*/  UMOV UR4, URZ ;  /* 0x0000003f00047c82 */ /* 0x000fe20008000000 */
[----:B------:R-:W-:-:S03]  /*12e0*/  USHF.R.S32.HI UR9, URZ, 0x6, UR5 ;  /* 0x000000063f097899 */ /* 0x000fc60008011405 */
[----:B------:R-:W-:-:S09]  /*12f0*/  UMOV UR5, URZ ;  /* 0x0000003f00057c82 */ /* 0x000fd20008000000 */
.L_x_236:
[----:B01----:R-:W-:Y:S01]  /*1300*/  LOP3.LUT R10, R0, 0x80, RZ, 0xc0, !PT ;  /* 0x00000080000a7812 */ /* 0x003fe200078ec0ff */
[----:B------:R-:W0:Y:S01]  /*1310*/  S2UR UR13, SR_CgaCtaId ;  /* 0x00000000000d79c3 */ /* 0x000e220000008800 */
[----:B------:R-:W-:Y:S01]  /*1320*/  UMOV UR12, 0x400 ;  /* 0x00000400000c7882 */ /* 0x000fe20000000000 */
[----:B------:R-:W-:Y:S01]  /*1330*/  UMOV UR6, URZ ;  /* 0x0000003f00067c82 */ /* 0x000fe20008000000 */
[----:B------:R-:W-:Y:S01]  /*1340*/  SHF.R.U32.HI R10, RZ, 0x7, R10 ;  /* 0x00000007ff0a7819 */ /* 0x000fe2000001160a */
[----:B------:R-:W-:Y:S01]  /*1350*/  UMOV UR7, URZ ;  /* 0x0000003f00077c82 */ /* 0x000fe20008000000 */
[----:B------:R-:W-:Y:S01]  /*1360*/  UMOV UR18, UR5 ;  /* 0x0000000500127c82 */ /* 0x000fe20008000000 */
[----:B------:R-:W-:Y:S02]  /*1370*/  CS2R R22, SRZ ;  /* 0x0000000000167805 */ /* 0x000fe4000001ff00 */
[----:B------:R-:W-:Y:S01]  /*1380*/  CS2R R120, SRZ ;  /* 0x0000000000787805 */ /* 0x000fe2000001ff00 */
[----:B------:R-:W1:Y:S01]  /*1390*/  LDC R11, c[0x0][0x28c] ;  /* 0x0000a300ff0b7b82 */ /* 0x000e620000000800 */
[----:B----4-:R-:W4:Y:S01]  /*13a0*/  SHFL.IDX PT, R10, R10, RZ, 0x1f ;  /* 0x00001fff0a0a7589 */ /* 0x010f2200000e0000 */
[----:B------:R-:W-:-:S02]  /*13b0*/  CS2R R122, SRZ ;  /* 0x00000000007a7805 */ /* 0x000fc4000001ff00 */
[----:B------:R-:W-:Y:S02]  /*13c0*/  CS2R R124, SRZ ;  /* 0x00000000007c7805 */ /* 0x000fe4000001ff00 */
[----:B------:R-:W-:Y:S02]  /*13d0*/  CS2R R126, SRZ ;  /* 0x00000000007e7805 */ /* 0x000fe4000001ff00 */
[----:B------:R-:W-:Y:S02]  /*13e0*/  CS2R R128, SRZ ;  /* 0x0000000000807805 */ /* 0x000fe4000001ff00 */
[----:B------:R-:W-:Y:S02]  /*13f0*/  CS2R R130, SRZ ;  /* 0x0000000000827805 */ /* 0x000fe4000001ff00 */
[----:B------:R-:W-:Y:S02]  /*1400*/  CS2R R132, SRZ ;  /* 0x0000000000847805 */ /* 0x000fe4000001ff00 */
        /* <DEDUP_REMOVED lines=16> */
[----:B-1----:R-:W-:Y:S02]  /*1510*/  ISETP.GE.AND P0, PT, R11, 0x1, PT ;  /* 0x000000010b00780c */ /* 0x002fe40003f06270 */
[----:B------:R-:W-:Y:S02]  /*1520*/  CS2R R166, SRZ ;  /* 0x0000000000a67805 */ /* 0x000fe4000001ff00 */
[----:B----4-:R-:W-:-:S02]  /*1530*/  R2UR UR8, R10 ;  /* 0x000000000a0872ca */ /* 0x010fc400000e0000 */
        /* <DEDUP_REMOVED lines=11> */
[----:B------:R-:W-:Y:S01]  /*15f0*/  CS2R R190, SRZ ;  /* 0x0000000000be7805 */ /* 0x000fe2000001ff00 */
[----:B------:R-:W-:Y:S01]  /*1600*/  ULEA.HI UR10, UR8, UR8, URZ, 0x1 ;  /* 0x00000008080a7291 */ /* 0x000fe2000f8f083f */
[----:B------:R-:W-:-:S02]  /*1610*/  CS2R R192, SRZ ;  /* 0x0000000000c07805 */ /* 0x000fc4000001ff00 */
[----:B------:R-:W-:Y:S02]  /*1620*/  CS2R R194, SRZ ;  /* 0x0000000000c27805 */ /* 0x000fe4000001ff00 */
[----:B------:R-:W-:Y:S01]  /*1630*/  CS2R R196, SRZ ;  /* 0x0000000000c47805 */ /* 0x000fe2000001ff00 */
[----:B------:R-:W-:Y:S01]  /*1640*/  ULOP3.LUT UR11, UR10, 0xffffe, URZ, 0xc0, !UPT ;  /* 0x000ffffe0a0b7892 */ /* 0x000fe2000f8ec03f */
[----:B------:R-:W-:Y:S01]  /*1650*/  CS2R R198, SRZ ;  /* 0x0000000000c67805 */ /* 0x000fe2000001ff00 */
[----:B0-----:R-:W-:Y:S01]  /*1660*/  ULEA UR10, UR13, UR12, 0x18 ;  /* 0x0000000c0d0a7291 */ /* 0x001fe2000f8ec03f */
[----:B------:R-:W-:Y:S01]  /*1670*/  CS2R R200, SRZ ;  /* 0x0000000000c87805 */ /* 0x000fe2000001ff00 */
[----:B------:R-:W-:Y:S01]  /*1680*/  UIADD3 UR11, UR8, -UR11, URZ ;  /* 0x8000000b080b7290 */ /* 0x000fe2000fffe03f */
[----:B------:R-:W-:Y:S02]  /*1690*/  CS2R R202, SRZ ;  /* 0x0000000000ca7805 */ /* 0x000fe4000001ff00 */
[----:B------:R-:W-:Y:S01]  /*16a0*/  CS2R R204, SRZ ;  /* 0x0000000000cc7805 */ /* 0x000fe2000001ff00 */
[----:B------:R-:W-:Y:S01]  /*16b0*/  UMOV UR8, URZ ;  /* 0x0000003f00087c82 */ /* 0x000fe20008000000 */
[----:B------:R-:W-:Y:S01]  /*16c0*/  ULEA UR11, UR11, UR10, 0xc ;  /* 0x0000000a0b0b7291 */ /* 0x000fe2000f8e603f */
[----:B------:R-:W-:-:S02]  /*16d0*/  CS2R R206, SRZ ;  /* 0x0000000000ce7805 */ /* 0x000fc4000001ff00 */
[----:B------:R-:W-:Y:S02]  /*16e0*/  CS2R R208, SRZ ;  /* 0x0000000000d07805 */ /* 0x000fe4000001ff00 */
[----:B------:R-:W-:Y:S01]  /*16f0*/  CS2R R210, SRZ ;  /* 0x0000000000d27805 */ /* 0x000fe2000001ff00 */
[----:B------:R-:W-:Y:S01]  /*1700*/  UIADD3 UR11, UR11, 0x180, URZ ;  /* 0x000001800b0b7890 */ /* 0x000fe2000fffe03f */
[----:B------:R-:W-:Y:S01]  /*1710*/  CS2R R212, SRZ ;  /* 0x0000000000d47805 */ /* 0x000fe2000001ff00 */
[----:B------:R-:W-:Y:S01]  /*1720*/  IMAD.U32 R14, RZ, RZ, UR4 ;  /* 0x00000004ff0e7e24 */ /* 0x000fe2000f8e00ff */
[----:B------:R-:W-:Y:S01]  /*1730*/  CS2R R72, SRZ ;  /* 0x0000000000487805 */ /* 0x000fe2000001ff00 */
[----:B------:R-:W-:Y:S01]  /*1740*/  USHF.R.U32.HI UR11, URZ, 0x4, UR11 ;  /* 0x000000043f0b7899 */ /* 0x000fe2000801160b */
[----:B------:R-:W-:Y:S02]  /*1750*/  CS2R R74, SRZ ;  /* 0x00000000004a7805 */ /* 0x000fe4000001ff00 */
[----:B------:R-:W-:-:S02]  /*1760*/  CS2R R76, SRZ ;  /* 0x00000000004c7805 */ /* 0x000fc4000001ff00 */
[----:B------:R-:W-:Y:S01]  /*1770*/  CS2R R78, SRZ ;  /* 0x00000000004e7805 */ /* 0x000fe2000001ff00 */
[----:B------:R-:W-:Y:S01]  /*1780*/  ULOP3.LUT UR11, UR11, 0x3fff, URZ, 0xc0, !UPT ;  /* 0x00003fff0b0b7892 */ /* 0x000fe2000f8ec03f */
        /* <DEDUP_REMOVED lines=43> */
[----:B------:R-:W-:Y:S01]  /*1a40*/  CS2R R70, SRZ ;  /* 0x0000000000467805 */ /* 0x000fe2000001ff00 */
[----:B------:R-:W-:Y:S06]  /*1a50*/  @!P0 BRA `(.L_x_18) ;  /* 0x0000000c000c8947 */ /* 0x000fec0003800000 */
[----:B------:R-:W-:-:S13]  /*1a60*/  ISETP.NE.AND P1, PT, R214, 0x3, PT ;  /* 0x00000003d600780c */ /* 0x000fda0003f25270 */
[----:B------:R-:W-:Y:S05]  /*1a70*/  @!P1 BRA `(.L_x_19) ;  /* 0x0000000000049947 */ /* 0x000fea0003800000 */
[----:B------:R-:W-:Y:S01]  /*1a80*/  BPT.TRAP 0x1 ;  /* 0x000000040000795c */ /* 0x000fe20000300000 */
.L_x_19:
[----:B------:R-:W-:Y:S01]  /*1a90*/  ULEA UR6, UR5, UR10, 0x3 ;  /* 0x0000000a05067291 */ /* 0x000fe2000f8e183f */
[----:B------:R-:W-:-:S05]  /*1aa0*/  IMAD.U32 R10, RZ, RZ, UR4 ;  /* 0x00000004ff0a7e24 */ /* 0x000fca000f8e00ff */
[----:B------:R-:W-:-:S04]  /*1ab0*/  SHF.L.U32 R10, R10, 0x1f, RZ ;  /* 0x0000001f0a0a7819 */ /* 0x000fc800000006ff */
[----:B------:R0:W1:Y:S01]  /*1ac0*/  SYNCS.PHASECHK.TRANS64.TRYWAIT P0, [UR6], R10 ;  /* 0x0000000aff0075a7 */ /* 0x0000620008000146 */
[----:B------:R-:W-:Y:S05]  /*1ad0*/  @!P1 BRA `(.L_x_20) ;  /* 0x0000000000049947 */ /* 0x000fea0003800000 */
[----:B------:R-:W-:Y:S01]  /*1ae0*/  BPT.TRAP 0x1 ;  /* 0x000000040000795c */ /* 0x000fe20000300000 */
.L_x_20:
[----:B-1----:R-:W-:Y:S05]  /*1af0*/  @P0 BRA `(.L_x_21) ;  /* 0x0000000000080947 */ /* 0x002fea0003800000 */
[----:B------:R-:W1:Y:S02]  /*1b00*/  SYNCS.PHASECHK.TRANS64.TRYWAIT P0, [UR6], R10 ;  /* 0x0000000aff0075a7 */ /* 0x000e640008000146 */
[----:B-1----:R-:W-:Y:S05]  /*1b10*/  @!P0 BRA `(.L_x_22) ;  /* 0x000000a800e88947 */ /* 0x002fea0003800000 */
.L_x_21:
[----:B------:R-:W-:Y:S01]  /*1b20*/  UIADD3 UR6, UR10, 0x24180, URZ ;  /* 0x000241800a067890 */ /* 0x000fe2000fffe03f */
[----:B------:R-:W-:Y:S01]  /*1b30*/  WARPGROUP.ARRIVE ;  /* 0x00000000000079c5 */ /* 0x000fe20000000000 */
[----:B------:R-:W-:Y:S01]  /*1b40*/  ULOP3.LUT UR7, UR11, 0x10000, URZ, 0xfc, !UPT ;  /* 0x000100000b077892 */ /* 0x000fe2000f8efc3f */
[----:B------:R-:W-:Y:S01]  /*1b50*/  CS2R R22, SRZ ;  /* 0x0000000000167805 */ /* 0x000fe2000001ff00 */
[----:B------:R-:W-:Y:S01]  /*1b60*/  USHF.R.U32.HI UR6, URZ, 0x4, UR6 ;  /* 0x000000043f067899 */ /* 0x000fe20008011606 */
[----:B------:R-:W-:Y:S01]  /*1b70*/  CS2R R120, SRZ ;  /* 0x0000000000787805 */ /* 0x000fe2000001ff00 */
[----:B------:R-:W-:Y:S01]  /*1b80*/  UIMAD UR7, UR5, 0x300, UR7 ;  /* 0x00000300050778a4 */ /* 0x000fe2000f8e0207 */
[----:B------:R-:W-:Y:S01]  /*1b90*/  CS2R R122, SRZ ;  /* 0x00000000007a7805 */ /* 0x000fe2000001ff00 */
[----:B------:R-:W-:Y:S01]  /*1ba0*/  ULOP3.LUT UR6, UR6, 0x3fff, URZ, 0xc0, !UPT ;  /* 0x00003fff06067892 */ /* 0x000fe2000f8ec03f */
[----:B------:R-:W-:Y:S01]  /*1bb0*/  CS2R R124, SRZ ;  /* 0x00000000007c7805 */ /* 0x000fe2000001ff00 */
[----:B------:R-:W-:Y:S01]  /*1bc0*/  UMOV UR13, 0x80000020 ;  /* 0x80000020000d7882 */ /* 0x000fe20000000000 */
[----:B------:R-:W-:Y:S01]  /*1bd0*/  UMOV UR15, 0x80000020 ;  /* 0x80000020000f7882 */ /* 0x000fe20000000000 */
[----:B------:R-:W-:Y:S01]  /*1be0*/  ULOP3.LUT UR6, UR6, 0x10000, URZ, 0xfc, !UPT ;  /* 0x0001000006067892 */ /* 0x000fe2000f8efc3f */
[----:B------:R-:W-:Y:S01]  /*1bf0*/  CS2R R126, SRZ ;  /* 0x00000000007e7805 */ /* 0x000fe2000001ff00 */
[----:B------:R-:W-:Y:S01]  /*1c00*/  UMOV UR12, UR7 ;  /* 0x00000007000c7c82 */ /* 0x000fe20008000000 */
[----:B------:R-:W-:Y:S01]  /*1c10*/  CS2R R128, SRZ ;  /* 0x0000000000807805 */ /* 0x000fe2000001ff00 */
[----:B------:R-:W-:Y:S01]  /*1c20*/  UIMAD UR8, UR5, 0x180, UR6 ;  /* 0x00000180050878a4 */ /* 0x000fe2000f8e0206 */
[----:B------:R-:W-:-:S02]  /*1c30*/  CS2R R130, SRZ ;  /* 0x0000000000827805 */ /* 0x000fc4000001ff00 */
[----:B------:R-:W-:Y:S01]  /*1c40*/  CS2R R132, SRZ ;  /* 0x0000000000847805 */ /* 0x000fe2000001ff00 */
[----:B------:R-:W-:Y:S01]  /*1c50*/  UMOV UR6, 0x2 ;  /* 0x0000000200067882 */ /* 0x000fe20000000000 */
[----:B------:R-:W-:Y:S02]  /*1c60*/  CS2R R134, SRZ ;  /* 0x0000000000867805 */ /* 0x000fe4000001ff00 */
[----:B------:R-:W-:Y:S02]  /*1c70*/  CS2R R136, SRZ ;  /* 0x0000000000887805 */ /* 0x000fe4000001ff00 */
[----:B------:R-:W-:Y:S01]  /*1c80*/  CS2R R138, SRZ ;  /* 0x00000000008a7805 */ /* 0x000fe2000001ff00 */
[----:B------:R-:W-:Y:S01]  /*1c90*/  UMOV UR14, UR8 ;  /* 0x00000008000e7c82 */ /* 0x000fe20008000000 */
[----:B------:R-:W-:Y:S01]  /*1ca0*/  CS2R R140, SRZ ;  /* 0x00000000008c7805 */ /* 0x000fe2000001ff00 */
[----:B------:R-:W-:Y:S01]  /*1cb0*/  QGMMA.64x96x32.F32.E4M3.E4M3 R72, gdesc[UR12], RZ, !UPT ;  /* 0x016000000c4879f3 */ /* 0x000fe2000c7008ff */
[----:B------:R-:W-:Y:S01]  /*1cc0*/  UIADD3 UR12, UR7, 0x200, URZ ;  /* 0x00000200070c7890 */ /* 0x000fe2000fffe03f */
[----:B------:R-:W-:Y:S01]  /*1cd0*/  CS2R R142, SRZ ;  /* 0x00000000008e7805 */ /* 0x000fe2000001ff00 */
[----:B------:R-:W-:Y:S01]  /*1ce0*/  UMOV UR13, 0x80000020 ;  /* 0x80000020000d7882 */ /* 0x000fe20000000000 */
[----:B------:R-:W-:-:S02]  /*1cf0*/  CS2R R144, SRZ ;  /* 0x0000000000907805 */ /* 0x000fc4000001ff00 */
[----:B------:R-:W-:Y:S02]  /*1d00*/  CS2R R146, SRZ ;  /* 0x0000000000927805 */ /* 0x000fe4000001ff00 */
[----:B------:R-:W-:Y:S02]  /*1d10*/  CS2R R148, SRZ ;  /* 0x0000000000947805 */ /* 0x000fe4000001ff00 */
[----:B------:R-:W-:Y:S02]  /*1d20*/  CS2R R150, SRZ ;  /* 0x0000000000967805 */ /* 0x000fe4000001ff00 */
[----:B------:R-:W-:Y:S02]  /*1d30*/  CS2R R152, SRZ ;  /* 0x0000000000987805 */ /* 0x000fe4000001ff00 */
[----:B------:R-:W-:Y:S01]  /*1d40*/  CS2R R154, SRZ ;  /* 0x00000000009a7805 */ /* 0x000fe2000001ff00 */
[----:B------:R-:W-:Y:S01]  /*1d50*/  QGMMA.64x96x32.F32.E4M3.E4M3 R24, gdesc[UR12], RZ, !UPT ;  /* 0x016000000c1879f3 */ /* 0x000fe2000c7008ff */
[----:B------:R-:W-:Y:S01]  /*1d60*/  UIADD3 UR12, UR7, 0x2, URZ ;  /* 0x00000002070c7890 */ /* 0x000fe2000fffe03f */
[----:B------:R-:W-:Y:S01]  /*1d70*/  CS2R R156, SRZ ;  /* 0x00000000009c7805 */ /* 0x000fe2000001ff00 */
[----:B------:R-:W-:Y:S01]  /*1d80*/  UIADD3 UR14, UR8, 0x2, URZ ;  /* 0x00000002080e7890 */ /* 0x000fe2000fffe03f */
[----:B------:R-:W-:Y:S01]  /*1d90*/  CS2R R158, SRZ ;  /* 0x00000000009e7805 */ /* 0x000fe2000001ff00 */
[----:B------:R-:W-:Y:S01]  /*1da0*/  UMOV UR13, 0x80000020 ;  /* 0x80000020000d7882 */ /* 0x000fe20000000000 */
[----:B------:R-:W-:Y:S01]  /*1db0*/  UMOV UR15, 0x80000020 ;  /* 0x80000020000f7882 */ /* 0x000fe20000000000 */
        /* <DEDUP_REMOVED lines=26> */
[----:B------:R-:W-:Y:S01]  /*1f60*/  CS2R R212, SRZ ;  /* 0x0000000000d47805 */ /* 0x000fe2000001ff00 */
[----:B------:R-:W-:Y:S01]  /*1f70*/  QGMMA.64x96x32.F32.E4M3.E4M3 R72, gdesc[UR12], R72 ;  /* 0x016000000c4879f3 */ /* 0x000fe20008700848 */
[----:B------:R-:W-:Y:S01]  /*1f80*/  UIADD3 UR12, UR7, 0x202, URZ ;  /* 0x00000202070c7890 */ /* 0x000fe2000fffe03f */
[----:B------:R-:W-:Y:S02]  /*1f90*/  UMOV UR13, 0x80000020 ;  /* 0x80000020000d7882 */ /* 0x000fe40000000000 */
[----:B------:R-:W-:Y:S02]  /*1fa0*/  ULDC UR7, c[0x0][0x50c] ;  /* 0x0001430000077ab9 */ /* 0x000fe40000000800 */
[----:B------:R-:W-:-:S04]  /*1fb0*/  UISETP.NE.AND UP0, UPT, UR7, 0x2, UPT ;  /* 0x000000020700788c */ /* 0x000fc8000bf05270 */
[----:B------:R-:W-:Y:S01]  /*1fc0*/  USEL UR7, URZ, 0x1, UP0 ;  /* 0x000000013f077887 */ /* 0x000fe20008000000 */
[----:B------:R-:W-:Y:S05]  /*1fd0*/  QGMMA.64x96x32.F32.E4M3.E4M3 R24, gdesc[UR12], R24, gsb0 ;  /* 0x016000000c1879f3 */ /* 0x000fea0008000818 */
[----:B------:R-:W-:-:S13]  /*1fe0*/  ISETP.NE.AND P0, PT, RZ, UR7, PT ;  /* 0x00000007ff007c0c */ /* 0x000fda000bf05270 */
[----:B------:R-:W-:Y:S05]  /*1ff0*/  @!P0 BRA `(.L_x_23) ;  /* 0x0000000400888947 */ /* 0x000fea0003800000 */
[----:B------:R-:W-:Y:S02]  /*2000*/  WARPGROUP.DEPBAR.LE gsb0, 0x0 ;  /* 0x00008000000079c5 */ /* 0x000fe40000010000 */
[----:B------:R-:W-:-:S01]  /*2010*/  FADD R213, RZ, R72 ;  /* 0x00000048ffd57221 */ /* 0x000fc20000000000 */
[----:B------:R-:W-:Y:S01]  /*2020*/  FADD R212, RZ, R73 ;  /* 0x00000049ffd47221 */ /* 0x000fe20000000000 */
        /* <DEDUP_REMOVED lines=94> */
[----:B------:R-:W-:-:S06]  /*2610*/  UMOV UR6, URZ ;  /* 0x0000003f00067c82 */ /* 0x000fcc0008000000 */
.L_x_23:
[----:B------:R-:W-:-:S04]  /*2620*/  UIADD3 UR18, UR5, 0x1, URZ ;  /* 0x0000000105127890 */ /* 0x000fc8000fffe03f */
[----:B------:R-:W-:-:S04]  /*2630*/  UISETP.NE.AND UP0, UPT, UR18, 0xc, UPT ;  /* 0x0000000c1200788c */ /* 0x000fc8000bf05270 */
[----:B------:R-:W-:Y:S02]  /*2640*/  USEL UR8, URZ, 0x1, UP0 ;  /* 0x000000013f087887 */ /* 0x000fe40008000000 */
[----:B------:R-:W-:Y:S02]  /*2650*/  USEL UR18, UR18, URZ, UP0 ;  /* 0x0000003f12127287 */ /* 0x000fe40008000000 */
[----:B------:R-:W-:-:S06]  /*2660*/  ULOP3.LUT UR8, UR4, UR8, URZ, 0x3c, !UPT ;  /* 0x0000000804087292 */ /* 0x000fcc000f8e3c3f */
[----:B------:R-:W-:Y:S01]  /*2670*/  IMAD.U32 R14, RZ, RZ, UR8 ;  /* 0x00000008ff0e7e24 */ /* 0x000fe2000f8e00ff */
[----:B------:R-:W-:-:S06]  /*2680*/  UMOV UR8, 0x1 ;  /* 0x0000000100087882 */ /* 0x000fcc0000000000 */
.L_x_18:
[----:B------:R-:W-:-:S04]  /*2690*/  UISETP.LT.AND UP0, UPT, UR9, 0x1, UPT ;  /* 0x000000010900788c */ /* 0x000fc8000bf01270 */
[----:B------:R-:W-:-:S04]  /*26a0*/  USEL UR12, UR9, 0x1, UP0 ;  /* 0x00000001090c7887 */ /* 0x000fc80008000000 */
[----:B------:R-:W-:-:S04]  /*26b0*/  UIADD3 UR12, UR9, -UR12, URZ ;  /* 0x8000000c090c7290 */ /* 0x000fc8000fffe03f */
[----:B------:R-:W-:-:S06]  /*26c0*/  UISETP.GE.AND UP0, UPT, UR12, 0x1, UPT ;  /* 0x000000010c00788c */ /* 0x000fcc000bf06270 */
[----:B------:R-:W-:-:S13]  /*26d0*/  PLOP3.LUT P0, PT, PT, PT, UP0, 0x80, 0x0 ;  /* 0x000000000000781c */ /* 0x000fda0003f0f008 */
[----:B------:R-:W-:Y:S05]  /*26e0*/  @!P0 BRA `(.L_x_24) ;  /* 0x0000000800a88947 */ /* 0x000fea0003800000 */
[----:B01----:R-:W-:Y:S01]  /*26f0*/  IMAD.U32 R10, RZ, RZ, UR12 ;  /* 0x0000000cff0a7e24 */ /* 0x003fe2000f8e00ff */
[----:B------:R-:W-:Y:S01]  /*2700*/  ULDC UR19, c[0x0][0x50c] ;  /* 0x0001430000137ab9 */ /* 0x000fe20000000800 */
[----:B------:R-:W-:-:S07]  /*2710*/  IMAD.U32 R11, RZ, RZ, UR5 ;  /* 0x00000005ff0b7e24 */ /* 0x000fce000f8e00ff */
.L_x_32:
[----:B------:R-:W-:-:S13]  /*2720*/  ISETP.NE.AND P1, PT, R214, 0x3, PT ;  /* 0x00000003d600780c */ /* 0x000fda0003f25270 */
[----:B------:R-:W-:Y:S05]  /*2730*/  @!P1 BRA `(.L_x_25) ;  /* 0x0000000000049947 */ /* 0x000fea0003800000 */
[----:B------:R-:W-:Y:S01]  /*2740*/  BPT.TRAP 0x1 ;  /* 0x000000040000795c */ /* 0x000fe20000300000 */
.L_x_25:
[----:B------:R-:W0:Y:S01]  /*2750*/  S2UR UR12, SR_CgaCtaId ;  /* 0x00000000000c79c3 */ /* 0x000e220000008800 */
[----:B------:R-:W-:Y:S01]  /*2760*/  UMOV UR10, 0x400 ;  /* 0x00000400000a7882 */ /* 0x000fe20000000000 */
[----:B------:R-:W-:Y:S01]  /*2770*/  SHF.L.U32 R12, R14, 0x1f, RZ ;  /* 0x0000001f0e0c7819 */ /* 0x000fe200000006ff */
[----:B0-----:R-:W-:-:S04]  /*2780*/  ULEA UR10, UR12, UR10, 0x18 ;  /* 0x0000000a0c0a7291 */ /* 0x001fc8000f8ec03f */
[----:B------:R-:W-:-:S09]  /*2790*/  ULEA UR12, UR18, UR10, 0x3 ;  /* 0x0000000a120c7291 */ /* 0x000fd2000f8e183f */
[----:B------:R0:W1:Y:S01]  /*27a0*/  SYNCS.PHASECHK.TRANS64.TRYWAIT P0, [UR12], R12 ;  /* 0x0000000cff0075a7 */ /* 0x000062000800014c */
[----:B------:R-:W-:Y:S05]  /*27b0*/  @!P1 BRA `(.L_x_26) ;  /* 0x0000000000049947 */ /* 0x000fea0003800000 */
[----:B------:R-:W-:Y:S01]  /*27c0*/  BPT.TRAP 0x1 ;  /* 0x000000040000795c */ /* 0x000fe20000300000 */
.L_x_26:
[----:B-1----:R-:W-:Y:S05]  /*27d0*/  @P0 BRA `(.L_x_27) ;  /* 0x0000000000080947 */ /* 0x002fea0003800000 */
[----:B------:R-:W1:Y:S02]  /*27e0*/  SYNCS.PHASECHK.TRANS64.TRYWAIT P0, [UR12], R12 ;  /* 0x0000000cff0075a7 */ /* 0x000e64000800014c */
[----:B-1----:R-:W-:Y:S05]  /*27f0*/  @!P0 BRA `(.L_x_28) ;  /* 0x0000009c00c88947 */ /* 0x002fea0003800000 */
.L_x_27:
[----:B------:R-:W-:Y:S01]  /*2800*/  UIADD3 UR12, UR10, 0x24180, URZ ;  /* 0x000241800a0c7890 */ /* 0x000fe2000fffe03f */
[----:B------:R-:W-:Y:S01]  /*2810*/  WARPGROUP.ARRIVE ;  /* 0x00000000000079c5 */ /* 0x000fe20000000000 */
[----:B------:R-:W-:Y:S02]  /*2820*/  UISETP.NE.AND UP0, UPT, UR7, URZ, UPT ;  /* 0x0000003f0700728c */ /* 0x000fe4000bf05270 */
[----:B------:R-:W-:Y:S02]  /*2830*/  USHF.R.U32.HI UR12, URZ, 0x4, UR12 ;  /* 0x000000043f0c7899 */ /* 0x000fe4000801160c */
[----:B------:R-:W-:Y:S02]  /*2840*/  USEL UR8, UR8, URZ, !UP0 ;  /* 0x0000003f08087287 */ /* 0x000fe4000c000000 */
[----:B------:R-:W-:Y:S02]  /*2850*/  ULOP3.LUT UR12, UR12, 0x3fff, URZ, 0xc0, !UPT ;  /* 0x00003fff0c0c7892 */ /* 0x000fe4000f8ec03f */
[----:B------:R-:W-:-:S02]  /*2860*/  UISETP.NE.U32.AND UP0, UPT, UR8, URZ, UPT ;  /* 0x0000003f0800728c */ /* 0x000fc4000bf05070 */
[----:B------:R-:W-:Y:S02]  /*2870*/  ULOP3.LUT UR7, UR11, 0x10000, URZ, 0xfc, !UPT ;  /* 0x000100000b077892 */ /* 0x000fe4000f8efc3f */
[----:B------:R-:W-:Y:S02]  /*2880*/  ULOP3.LUT UR8, UR12, 0x10000, URZ, 0xfc, !UPT ;  /* 0x000100000c087892 */ /* 0x000fe4000f8efc3f */
[----:B------:R-:W-:Y:S02]  /*2890*/  UIMAD UR7, UR18, 0x300, UR7 ;  /* 0x00000300120778a4 */ /* 0x000fe4000f8e0207 */
[----:B------:R-:W-:Y:S01]  /*28a0*/  UIMAD UR8, UR18, 0x180, UR8 ;  /* 0x00000180120878a4 */ /* 0x000fe2000f8e0208 */
[----:B------:R-:W-:Y:S01]  /*28b0*/  UMOV UR13, 0x80000020 ;  /* 0x80000020000d7882 */ /* 0x000fe20000000000 */
[----:B------:R-:W-:Y:S01]  /*28c0*/  UMOV UR15, 0x80000020 ;  /* 0x80000020000f7882 */ /* 0x000fe20000000000 */
[----:B------:R-:W-:Y:S02]  /*28d0*/  UIADD3 UR6, UR6, 0x2, URZ ;  /* 0x0000000206067890 */ /* 0x000fe4000fffe03f */
[----:B------:R-:W-:-:S02]  /*28e0*/  UMOV UR12, UR7 ;  /* 0x00000007000c7c82 */ /* 0x000fc40008000000 */
[----:B------:R-:W-:Y:S02]  /*28f0*/  UMOV UR14, UR8 ;  /* 0x00000008000e7c82 */ /* 0x000fe40008000000 */
[----:B------:R-:W-:Y:S01]  /*2900*/  QGMMA.64x96x32.F32.E4M3.E4M3 R72, gdesc[UR12], R72, UP0 ;  /* 0x016000000c4879f3 */ /* 0x000fe2000bf00848 */
[----:B------:R-:W-:Y:S01]  /*2910*/  UIADD3 UR12, UR7, 0x200, URZ ;  /* 0x00000200070c7890 */ /* 0x000fe2000fffe03f */
[----:B------:R-:W-:-:S08]  /*2920*/  UMOV UR13, 0x80000020 ;  /* 0x80000020000d7882 */ /* 0x000fd00000000000 */
[----:B------:R-:W-:Y:S01]  /*2930*/  QGMMA.64x96x32.F32.E4M3.E4M3 R24, gdesc[UR12], R24, UP0 ;  /* 0x016000000c1879f3 */ /* 0x000fe2000bf00818 */
[----:B------:R-:W-:Y:S02]  /*2940*/  UIADD3 UR12, UR7, 0x2, URZ ;  /* 0x00000002070c7890 */ /* 0x000fe4000fffe03f */
[----:B------:R-:W-:Y:S01]  /*2950*/  UIADD3 UR14, UR8, 0x2, URZ ;  /* 0x00000002080e7890 */ /* 0x000fe2000fffe03f */
[----:B------:R-:W-:Y:S01]  /*2960*/  UMOV UR13, 0x80000020 ;  /* 0x80000020000d7882 */ /* 0x000fe20000000000 */
[----:B------:R-:W-:Y:S01]  /*2970*/  UMOV UR15, 0x80000020 ;  /* 0x80000020000f7882 */ /* 0x000fe20000000000 */
[----:B------:R-:W-:-:S06]  /*2980*/  UISETP.NE.AND UP0, UPT, UR6, UR19, UPT ;  /* 0x000000130600728c */ /* 0x000fcc000bf05270 */
[----:B------:R-:W-:Y:S01]  /*2990*/  QGMMA.64x96x32.F32.E4M3.E4M3 R72, gdesc[UR12], R72 ;  /* 0x016000000c4879f3 */ /* 0x000fe20008700848 */
[----:B------:R-:W-:Y:S01]  /*29a0*/  UIADD3 UR12, UR7, 0x202, URZ ;  /* 0x00000202070c7890 */ /* 0x000fe2000fffe03f */
[----:B------:R-:W-:Y:S01]  /*29b0*/  UMOV UR13, 0x80000020 ;  /* 0x80000020000d7882 */ /* 0x000fe20000000000 */
[----:B------:R-:W-:-:S07]  /*29c0*/  USEL UR7, URZ, 0x1, UP0 ;  /* 0x000000013f077887 */ /* 0x000fce0008000000 */
[----:B------:R-:W-:Y:S01]  /*29d0*/  QGMMA.64x96x32.F32.E4M3.E4M3 R24, gdesc[UR12], R24, gsb0 ;  /* 0x016000000c1879f3 */ /* 0x000fe20008000818 */
[----:B------:R-:W-:Y:S02]  /*29e0*/  ISETP.NE.AND P0, PT, RZ, UR7, PT ;  /* 0x00000007ff007c0c */ /* 0x000fe4000bf05270 */
[----:B------:R-:W-:-:S11]  /*29f0*/  WARPGROUP.DEPBAR.LE gsb0, 0x1 ;  /* 0x00008000000079c5 */ /* 0x000fd60000010100 */
[----:B------:R-:W-:Y:S05]  /*2a00*/  @!P0 BRA `(.L_x_29) ;  /* 0x0000000400888947 */ /* 0x000fea0003800000 */
[----:B------:R-:W-:Y:S02]  /*2a10*/  WARPGROUP.DEPBAR.LE gsb0, 0x0 ;  /* 0x00008000000079c5 */ /* 0x000fe40000010000 */
[----:B------:R-:W-:-:S01]  /*2a20*/  FADD R213, R72, R213 ;  /* 0x000000d548d57221 */ /* 0x000fc20000000000 */
[----:B------:R-:W-:Y:S01]  /*2a30*/  FADD R212, R73, R212 ;  /* 0x000000d449d47221 */ /* 0x000fe20000000000 */
        /* <DEDUP_REMOVED lines=94> */
[----:B------:R-:W-:-:S06]  /*3020*/  UMOV UR6, URZ ;  /* 0x0000003f00067c82 */ /* 0x000fcc0008000000 */
.L_x_29:
[----:B------:R-:W-:Y:S05]  /*3030*/  @!P1 BRA `(.L_x_30) ;  /* 0x0000000000049947 */ /* 0x000fea0003800000 */
[----:B------:R-:W-:Y:S01]  /*3040*/  BPT.TRAP 0x1 ;  /* 0x000000040000795c */ /* 0x000fe20000300000 */
.L_x_30:
[----:B------:R-:W-:-:S13]  /*3050*/  ISETP.NE.AND P0, PT, R6, RZ, PT ;  /* 0x000000ff0600720c */ /* 0x000fda0003f05270 */
[----:B01----:R-:W-:-:S05]  /*3060*/  @P0 LEA R12, R11, UR10, 0x3 ;  /* 0x0000000a0b0c0c11 */ /* 0x003fca000f8e18ff */
[----:B------:R-:W-:-:S05]  /*3070*/  @P0 VIADD R12, R12, 0x60 ;  /* 0x000000600c0c0836 */ /* 0x000fca0000000000 */
[----:B------:R-:W-:-:S04]  /*3080*/  @P0 PRMT R12, R7, 0x654, R12 ;  /* 0x00000654070c0816 */ /* 0x000fc8000000000c */
[----:B------:R0:W-:Y:S01]  /*3090*/  @P0 SYNCS.ARRIVE.TRANS64.RED.A1T0 RZ, [R12+URZ], RZ ;  /* 0x000000ff0cff09a7 */ /* 0x0001e2000810043f */
[----:B------:R-:W-:-:S13]  /*30a0*/  ISETP.GT.U32.AND P0, PT, R4, 0x1, PT ;  /* 0x000000010400780c */ /* 0x000fda0003f04070 */
[----:B0-----:R-:W-:Y:S05]  /*30b0*/  @P0 BRA `(.L_x_31) ;  /* 0x0000000000040947 */ /* 0x001fea0003800000 */
[----:B------:R-:W-:Y:S01]  /*30c0*/  BPT.TRAP 0x1 ;  /* 0x000000040000795c */ /* 0x000fe20000300000 */
.L_x_31:
[----:B------:R-:W-:Y:S01]  /*30d0*/  UIADD3 UR18, UR18, 0x1, URZ ;  /* 0x0000000112127890 */ /* 0x000fe2000fffe03f */
[C---:B------:R-:W-:Y:S01]  /*30e0*/  ISETP.GT.AND P1, PT, R10.reuse, 0x1, PT ;  /* 0x000000010a00780c */ /* 0x040fe20003f24270 */
[----:B------:R-:W-:Y:S02]  /*30f0*/  VIADD R11, R11, 0x1 ;  /* 0x000000010b0b7836 */ /* 0x000fe40000000000 */
[----:B------:R-:W-:Y:S01]  /*3100*/  UISETP.NE.AND UP0, UPT, UR18, 0xc, UPT ;  /* 0x0000000c1200788c */ /* 0x000fe2000bf05270 */
[----:B------:R-:W-:Y:S02]  /*3110*/  VIADD R10, R10, 0xffffffff ;  /* 0xffffffff0a0a7836 */ /* 0x000fe40000000000 */
[C---:B------:R-:W-:Y:S01]  /*3120*/  ISETP.NE.AND P0, PT, R11.reuse, 0xc, PT ;  /* 0x0000000c0b00780c */ /* 0x040fe20003f05270 */
[----:B------:R-:W-:Y:S02]  /*3130*/  USEL UR8, URZ, 0x1, UP0 ;  /* 0x000000013f087887 */ /* 0x000fe40008000000 */
[----:B------:R-:W-:Y:S01]  /*3140*/  USEL UR18, UR18, URZ, UP0 ;  /* 0x0000003f12127287 */ /* 0x000fe20008000000 */
[----:B------:R-:W-:-:S03]  /*3150*/  SEL R11, R11, RZ, P0 ;  /* 0x000000ff0b0b7207 */ /* 0x000fc60000000000 */
[----:B------:R-:W-:Y:S01]  /*3160*/  LOP3.LUT R14, R14, UR8, RZ, 0x3c, !PT ;  /* 0x000000080e0e7c12 */ /* 0x000fe2000f8e3cff */
[----:B------:R-:W-:Y:S01]  /*3170*/  UMOV UR8, 0x1 ;  /* 0x0000000100087882 */ /* 0x000fe20000000000 */
[----:B------:R-:W-:Y:S06]  /*3180*/  @P1 BRA `(.L_x_32) ;  /* 0xfffffff400641947 */ /* 0x000fec000383ffff */
.L_x_24:
[----:B------:R-:W-:Y:S01]  /*3190*/  UISETP.NE.AND UP0, UPT, UR6, URZ, UPT ;  /* 0x0000003f0600728c */ /* 0x000fe2000bf05270 */
[----:B01----:R-:W0:Y:S03]  /*31a0*/  LDC R10, c[0x0][0x28c] ;  /* 0x0000a300ff0a7b82 */ /* 0x003e260000000800 */
[----:B------:R-:W-:-:S06]  /*31b0*/  USEL UR6, URZ, 0x1, !UP0 ;  /* 0x000000013f067887 */ /* 0x000fcc000c000000 */
[----:B------:R-:W-:Y:S02]  /*31c0*/  ISETP.NE.AND P0, PT, RZ, UR6, PT ;  /* 0x00000006ff007c0c */ /* 0x000fe4000bf05270 */
[----:B0-----:R-:W-:-:S11]  /*31d0*/  ISETP.GE.AND P1, PT, R10, 0x1, PT ;  /* 0x000000010a00780c */ /* 0x001fd60003f26270 */
[----:B------:R-:W-:Y:S05]  /*31e0*/  @!P0 BRA `(.L_x_33) ;  /* 0x0000000400848947 */ /* 0x000fea0003800000 */
[----:B------:R-:W-:Y:S02]  /*31f0*/  WARPGROUP.DEPBAR.LE gsb0, 0x0 ;  /* 0x00008000000079c5 */ /* 0x000fe40000010000 */
[----:B------:R-:W-:Y:S01]  /*3200*/  FADD R213, R72, R213 ;  /* 0x000000d548d57221 */ /* 0x000fe20000000000 */
        /* <DEDUP_REMOVED lines=94> */
[----:B------:R-:W-:-:S07]  /*37f0*/  FADD R22, R22, R71 ;  /* 0x0000004716167221 */ /* 0x000fce0000000000 */
.L_x_33:
[----:B------:R-:W-:Y:S02]  /*3800*/  WARPGROUP.DEPBAR.LE gsb0, 0x0 ;  /* 0x00008000000079c5 */ /* 0x000fe40000010000 */
[----:B------:R-:W-:Y:S05]  /*3810*/  @!P1 BRA `(.L_x_34) ;  /* 0x0000000000549947 */ /* 0x000fea0003800000 */
[----:B------:R-:W-:-:S13]  /*3820*/  ISETP.NE.AND P0, PT, R214, 0x3, PT ;  /* 0x00000003d600780c */ /* 0x000fda0003f05270 */
[----:B------:R-:W-:Y:S05]  /*3830*/  @!P0 BRA `(.L_x_35) ;  /* 0x0000000000048947 */ /* 0x000fea0003800000 */
[----:B------:R-:W-:Y:S01]  /*3840*/  BPT.TRAP 0x1 ;  /* 0x000000040000795c */ /* 0x000fe20000300000 */
.L_x_35:
[----:B------:R-:W-:Y:S01]  /*3850*/  ISETP.NE.AND P0, PT, R6, RZ, PT ;  /* 0x000000ff0600720c */ /* 0x000fe20003f05270 */
[----:B------:R-:W-:Y:S01]  /*3860*/  BSSY B0, `(.L_x_36) ;  /* 0x000000e000007945 */ /* 0x000fe20003800000 */
[----:B------:R-:W-:-:S11]  /*3870*/  ISETP.GT.U32.AND P1, PT, R4, 0x1, PT ;  /* 0x000000010400780c */ /* 0x000fd60003f24070 */
[----:B------:R-:W-:Y:S05]  /*3880*/  @!P0 BRA `(.L_x_37) ;  /* 0x00000000002c8947 */ /* 0x000fea0003800000 */
[----:B------:R-:W-:-:S04]  /*3890*/  UISETP.LT.AND UP0, UPT, UR9, 0x1, UPT ;  /* 0x000000010900788c */ /* 0x000fc8000bf01270 */
[----:B------:R-:W-:-:S04]  /*38a0*/  USEL UR8, UR9, 0x1, UP0 ;  /* 0x0000000109087887 */ /* 0x000fc80008000000 */
[----:B------:R-:W-:-:S04]  /*38b0*/  UIADD3 UR8, UR5, UR9, -UR8 ;  /* 0x0000000905087290 */ /* 0x000fc8000fffe808 */
[----:B------:R-:W-:-:S04]  /*38c0*/  UIMAD.WIDE.U32 UR6, UR8, -0x55555555, URZ ;  /* 0xaaaaaaab080678a5 */ /* 0x000fc8000f8e003f */
[----:B------:R-:W-:-:S04]  /*38d0*/  USHF.R.U32.HI UR6, URZ, 0x3, UR7 ;  /* 0x000000033f067899 */ /* 0x000fc80008011607 */
[----:B------:R-:W-:-:S04]  /*38e0*/  UIMAD UR8, UR6, -0xc, UR8 ;  /* 0xfffffff4060878a4 */ /* 0x000fc8000f8e0208 */
[----:B------:R-:W-:-:S04]  /*38f0*/  ULEA UR8, UR8, UR10, 0x3 ;  /* 0x0000000a08087291 */ /* 0x000fc8000f8e183f */
[----:B------:R-:W-:-:S06]  /*3900*/  UIADD3 UR8, UR8, 0x60, URZ ;  /* 0x0000006008087890 */ /* 0x000fcc000fffe03f */
[----:B------:R-:W-:-:S05]  /*3910*/  IMAD.U32 R10, RZ, RZ, UR8 ;  /* 0x00000008ff0a7e24 */ /* 0x000fca000f8e00ff */
[----:B------:R-:W-:-:S04]  /*3920*/  PRMT R10, R7, 0x654, R10 ;  /* 0x00000654070a7816 */ /* 0x000fc8000000000a */
[----:B------:R0:W-:Y:S03]  /*3930*/  SYNCS.ARRIVE.TRANS64.RED.A1T0 RZ, [R10+URZ], RZ ;  /* 0x000000ff0aff79a7 */ /* 0x0001e6000810043f */
.L_x_37:
[----:B------:R-:W-:Y:S05]  /*3940*/  BSYNC B0 ;  /* 0x0000000000007941 */ /* 0x000fea0003800000 */
.L_x_36:
[----:B------:R-:W-:Y:S05]  /*3950*/  @P1 BRA `(.L_x_34) ;  /* 0x0000000000041947 */ /* 0x000fea0003800000 */
[----:B------:R-:W-:Y:S01]  /*3960*/  BPT.TRAP 0x1 ;  /* 0x000000040000795c */ /* 0x000fe20000300000 */
.L_x_34:
[----:B------:R-:W1:Y:S01]  /*3970*/  LDC R14, c[0x0][0x288] ;  /* 0x0000a200ff0e7b82 */ /* 0x000e620000000800 */
[--C-:B0-----:R-:W-:Y:S01]  /*3980*/  SHF.R.U32.HI R10, RZ, 0x2, R0.reuse ;  /* 0x00000002ff0a7819 */ /* 0x101fe20000011600 */
[----:B------:R-:W-:Y:S01]  /*3990*/  IMAD R29, R9, 0x60, RZ ;  /* 0x00000060091d7824 */ /* 0x000fe200078e02ff */
[----:B------:R-:W-:Y:S01]  /*39a0*/  SHF.R.U32.HI R13, RZ, 0x7, R0 ;  /* 0x00000007ff0d7819 */ /* 0x000fe20000011600 */
[----:B------:R-:W-:Y:S01]  /*39b0*/  UIADD3 UR5, UR9, UR5, URZ ;  /* 0x0000000509057290 */ /* 0x000fe2000fffe03f */
[----:B------:R-:W-:Y:S01]  /*39c0*/  LOP3.LUT R11, R10, 0x7, RZ, 0xc0, !PT ;  /* 0x000000070a0b7812 */ /* 0x000fe200078ec0ff */
[C---:B------:R-:W-:Y:S01]  /*39d0*/  IMAD.SHL.U32 R18, R0.reuse, 0x2, RZ ;  /* 0x0000000200127824 */ /* 0x040fe200078e00ff */
[----:B------:R-:W-:Y:S01]  /*39e0*/  LOP3.LUT R10, R13, 0x1, RZ, 0xc0, !PT ;  /* 0x000000010d0a7812 */ /* 0x000fe200078ec0ff */
[----:B------:R-:W-:Y:S01]  /*39f0*/  UISETP.GT.U32.AND UP0, UPT, UR5, 0xb, UPT ;  /* 0x0000000b0500788c */ /* 0x000fe2000bf04070 */
[C---:B------:R-:W-:Y:S01]  /*3a00*/  LOP3.LUT R12, R0.reuse, 0x60, RZ, 0xc0, !PT ;  /* 0x00000060000c7812 */ /* 0x040fe200078ec0ff */
[----:B------:R-:W-:Y:S01]  /*3a10*/  ULDC UR12, c[0x0][0x284] ;  /* 0x0000a100000c7ab9 */ /* 0x000fe20000000800 */
[----:B------:R-:W-:Y:S01]  /*3a20*/  LOP3.LUT R9, R0, 0x3, RZ, 0xc0, !PT ;  /* 0x0000000300097812 */ /* 0x000fe200078ec0ff */
[----:B------:R-:W-:Y:S01]  /*3a30*/  IMAD.SHL.U32 R16, R10, 0x40, RZ ;  /* 0x000000400a107824 */ /* 0x000fe200078e00ff */
[----:B------:R-:W-:Y:S01]  /*3a40*/  SHF.R.U32.HI R12, RZ, 0x1, R12 ;  /* 0x00000001ff0c7819 */ /* 0x000fe2000001160c */
[----:B------:R-:W-:Y:S01]  /*3a50*/  UISETP.LT.U32.AND UP0, UPT, UR9, 0xc, UP0 ;  /* 0x0000000c0900788c */ /* 0x000fe20008701070 */
[----:B------:R-:W-:Y:S01]  /*3a60*/  SHF.R.S32.HI R26, RZ, 0x1f, R5 ;  /* 0x0000001fff1a7819 */ /* 0x000fe20000011405 */
[----:B------:R-:W-:Y:S01]  /*3a70*/  UISETP.GE.U32.AND UP1, UPT, UR9, 0xc, UPT ;  /* 0x0000000c0900788c */ /* 0x000fe2000bf26070 */
[--C-:B------:R-:W-:Y:S01]  /*3a80*/  IADD3 R13, RZ, -R12, -R11.reuse ;  /* 0x8000000cff0d7210 */ /* 0x100fe20007ffe80b */
[----:B------:R-:W-:Y:S01]  /*3a90*/  ULDC.64 UR10, c[0x0][0x5d0] ;  /* 0x00017400000a7ab9 */ /* 0x000fe20000000a00 */
[----:B------:R-:W-:Y:S01]  /*3aa0*/  LOP3.LUT R11, R16, 0x40, R11, 0xe2, !PT ;  /* 0x00000040100b7812 */ /* 0x000fe200078ee20b */
[----:B------:R-:W-:Y:S01]  /*3ab0*/  UIMAD.WIDE.U32 UR6, UR5, -0x55555555, URZ ;  /* 0xaaaaaaab050678a5 */ /* 0x000fe2000f8e003f */
[----:B------:R-:W-:Y:S01]  /*3ac0*/  LOP3.LUT R18, R29, 0x6, R18, 0xf8, !PT ;  /* 0x000000061d127812 */ /* 0x000fe200078ef812 */
[----:B------:R-:W-:Y:S01]  /*3ad0*/  IMAD R13, R10, -0x40, R13 ;  /* 0xffffffc00a0d7824 */ /* 0x000fe200078e020d */
[----:B------:R-:W-:Y:S01]  /*3ae0*/  USEL UR8, URZ, 0x1, !UP0 ;  /* 0x000000013f087887 */ /* 0x000fe2000c000000 */
[----:B-1----:R-:W-:Y:S01]  /*3af0*/  IMAD R16, R9, -0x2, R14 ;  /* 0xfffffffe09107824 */ /* 0x002fe200078e020e */
[----:B------:R-:W-:Y:S01]  /*3b00*/  ISETP.GE.AND P0, PT, R29, R14, PT ;  /* 0x0000000e1d00720c */ /* 0x000fe20003f06270 */
[----:B------:R-:W-:Y:S01]  /*3b10*/  IMAD R14, R8, 0xc0, RZ ;  /* 0x000000c0080e7824 */ /* 0x000fe200078e02ff */
[----:B------:R-:W-:Y:S01]  /*3b20*/  SHF.R.S32.HI R19, RZ, 0x1f, R18 ;  /* 0x0000001fff137819 */ /* 0x000fe20000011412 */
[----:B------:R-:W-:Y:S01]  /*3b30*/  IMAD R10, R26, UR10, RZ ;  /* 0x0000000a1a0a7c24 */ /* 0x000fe2000f8e02ff */
[----:B------:R-:W-:Y:S01]  /*3b40*/  USHF.R.U32.HI UR6, URZ, 0x3, UR7 ;  /* 0x000000033f067899 */ /* 0x000fe20008011607 */
[----:B------:R-:W-:Y:S01]  /*3b50*/  LOP3.LUT R12, R11, R12, RZ, 0xfc, !PT ;  /* 0x0000000c0b0c7212 */ /* 0x000fe200078efcff */
[----:B------:R-:W-:Y:S01]  /*3b60*/  ULOP3.LUT UR4, UR4, UR8, URZ, 0x3c, !UPT ;  /* 0x0000000804047292 */ /* 0x000fe2000f8e3c3f */
[C---:B------:R-:W-:Y:S01]  /*3b70*/  ISETP.GE.OR P0, PT, R14.reuse, UR12, P0 ;  /* 0x0000000c0e007c0c */ /* 0x040fe20008706670 */
[C---:B------:R-:W-:Y:S01]  /*3b80*/  IMAD R9, R5.reuse, UR11, R10 ;  /* 0x0000000b05097c24 */ /* 0x040fe2000f8e020a */
[----:B------:R-:W-:Y:S01]  /*3b90*/  IADD3 R30, -R14, UR12, R13 ;  /* 0x0000000c0e1e7c10 */ /* 0x000fe2000fffe10d */
[----:B------:R-:W-:Y:S01]  /*3ba0*/  IMAD.WIDE.U32 R10, R5, UR10, R18 ;  /* 0x0000000a050a7c25 */ /* 0x000fe2000f8e0012 */
[----:B------:R-:W-:-:S02]  /*3bb0*/  UIMAD UR5, UR6, -0xc, UR5 ;  /* 0xfffffff4060578a4 */ /* 0x000fc4000f8e0205 */
[----:B------:R-:W-:Y:S01]  /*3bc0*/  @UP1 ULOP3.LUT UR4, UR4, 0x1, UR6, 0x78, !UPT ;  /* 0x0000000104041892 */ /* 0x000fe2000f8e7806 */
[----:B------:R-:W-:Y:S02]  /*3bd0*/  IMAD.MOV.U32 R13, RZ, RZ, RZ ;  /* 0x000000ffff0d7224 */ /* 0x000fe400078e00ff */
[----:B------:R-:W-:Y:S02]  /*3be0*/  IMAD.IADD R11, R11, 0x1, R9 ;  /* 0x000000010b0b7824 */ /* 0x000fe400078e0209 */
[----:B------:R-:W-:-:S04]  /*3bf0*/  IMAD.WIDE R8, R8, 0xc0, R12 ;  /* 0x000000c008087825 */ /* 0x000fc800078e020c */
[----:B------:R-:W-:Y:S02]  /*3c00*/  IMAD.IADD R29, R16, 0x1, -R29 ;  /* 0x00000001101d7824 */ /* 0x000fe400078e0a1d */
[----:B------:R-:W-:Y:S01]  /*3c10*/  IMAD.MOV.U32 R28, RZ, RZ, -0x1 ;  /* 0xffffffffff1c7424 */ /* 0x000fe200078e00ff */
[----:B------:R-:W-:Y:S06]  /*3c20*/  @P0 BRA `(.L_x_38) ;  /* 0x0000006800840947 */ /* 0x000fec0003800000 */
[----:B------:R-:W0:Y:S01]  /*3c30*/  LDC.64 R14, c[0x0][0x5c8] ;  /* 0x00017200ff0e7b82 */ /* 0x000e220000000a00 */
[----:B------:R-:W-:Y:S01]  /*3c40*/  ULDC.64 UR6, c[0x0][0x5c0] ;  /* 0x0001700000067ab9 */ /* 0x000fe20000000a00 */
[----:B------:R-:W-:Y:S01]  /*3c50*/  BSSY B0, `(.L_x_38) ;  /* 0x000069e000007945 */ /* 0x000fe20003800000 */
[-C--:B0-----:R-:W-:Y:S01]  /*3c60*/  IMAD R16, R9, R14.reuse, RZ ;  /* 0x0000000e09107224 */ /* 0x081fe200078e02ff */
[----:B------:R-:W-:Y:S01]  /*3c70*/  SHF.L.U64.HI R24, R14, 0x3, R15 ;  /* 0x000000030e187819 */ /* 0x000fe2000001020f */
[----:B------:R-:W-:-:S04]  /*3c80*/  IMAD.WIDE.U32 R12, R8, R14, R10 ;  /* 0x0000000e080c7225 */ /* 0x000fc800078e000a */
[----:B------:R-:W-:Y:S01]  /*3c90*/  IMAD R11, R8, R15, R16 ;  /* 0x0000000f080b7224 */ /* 0x000fe200078e0210 */
[----:B------:R-:W-:Y:S01]  /*3ca0*/  IADD3 R10, P4, R12, UR6, RZ ;  /* 0x000000060c0a7c10 */ /* 0x000fe2000ff9e0ff */
[C---:B------:R-:W-:Y:S01]  /*3cb0*/  IMAD.SHL.U32 R25, R14.reuse, 0x8, RZ ;  /* 0x000000080e197824 */ /* 0x040fe200078e00ff */
[----:B------:R-:W-:Y:S01]  /*3cc0*/  LEA R16, P2, R14, R12, 0x7 ;  /* 0x0000000c0e107211 */ /* 0x000fe200078438ff */
[----:B------:R-:W-:-:S03]  /*3cd0*/  IMAD.IADD R13, R13, 0x1, R11 ;  /* 0x000000010d0d7824 */ /* 0x000fc600078e020b */
[----:B------:R-:W-:Y:S02]  /*3ce0*/  IADD3 R12, P1, P0, R12, UR6, R25 ;  /* 0x000000060c0c7c10 */ /* 0x000fe4000f83e019 */
[----:B------:R-:W-:Y:S02]  /*3cf0*/  IADD3.X R11, R13, UR7, RZ, P4, !PT ;  /* 0x000000070d0b7c10 */ /* 0x000fe4000a7fe4ff */
[----:B---3-5:R-:W-:Y:S02]  /*3d00*/  FSETP.NEU.AND P4, PT, R21, RZ, PT ;  /* 0x000000ff1500720b */ /* 0x028fe40003f8d000 */
[----:B------:R-:W-:Y:S02]  /*3d10*/  LEA.HI.X R17, R14, R13, R15, 0x7, P2 ;  /* 0x0000000d0e117211 */ /* 0x000fe400010f3c0f */
[C---:B------:R-:W-:Y:S02]  /*3d20*/  IADD3 R14, P2, R16.reuse, UR6, RZ ;  /* 0x00000006100e7c10 */ /* 0x040fe4000ff5e0ff */
[----:B------:R-:W-:-:S02]  /*3d30*/  IADD3 R16, P5, P6, R16, UR6, R25 ;  /* 0x0000000610107c10 */ /* 0x000fc4000febe019 */
[----:B------:R-:W-:Y:S02]  /*3d40*/  IADD3.X R15, R17, UR7, RZ, P2, !PT ;  /* 0x00000007110f7c10 */ /* 0x000fe400097fe4ff */
[--C-:B------:R-:W-:Y:S02]  /*3d50*/  IADD3.X R13, R13, UR7, R24.reuse, P1, P0 ;  /* 0x000000070d0d7c10 */ /* 0x100fe40008fe0418 */
[----:B------:R-:W-:Y:S01]  /*3d60*/  IADD3.X R17, R17, UR7, R24, P5, P6 ;  /* 0x0000000711117c10 */ /* 0x000fe2000afec418 */
[----:B------:R-:W-:Y:S06]  /*3d70*/  @!P4 BRA `(.L_x_39) ;  /* 0x00000050001cc947 */ /* 0x000fec0003800000 */
[----:B------:R-:W-:Y:S01]  /*3d80*/  ULDC.64 UR6, c[0x0][0x5b8] ;  /* 0x00016e0000067ab9 */ /* 0x000fe20000000a00 */
[----:B------:R-:W-:Y:S01]  /*3d90*/  ISETP.GE.AND P0, PT, R30, 0x1, PT ;  /* 0x000000011e00780c */ /* 0x000fe20003f06270 */
[----:B------:R-:W-:Y:S01]  /*3da0*/  IMAD R24, R26, UR6, RZ ;  /* 0x000000061a187c24 */ /* 0x000fe2000f8e02ff */
[----:B------:R-:W-:Y:S01]  /*3db0*/  ULDC.64 UR10, c[0x0][0x5a8] ;  /* 0x00016a00000a7ab9 */ /* 0x000fe20000000a00 */
[----:B------:R-:W-:Y:S01]  /*3dc0*/  IMAD.WIDE.U32 R18, R5, UR6, R18 ;  /* 0x0000000605127c25 */ /* 0x000fe2000f8e0012 */
[----:B------:R-:W-:Y:S01]  /*3dd0*/  ISETP.LT.OR P4, PT, R29, 0x1, !P0 ;  /* 0x000000011d00780c */ /* 0x000fe20004781670 */
[----:B------:R-:W-:Y:S02]  /*3de0*/  BSSY B1, `(.L_x_40) ;  /* 0x000000c000017945 */ /* 0x000fe40003800000 */
[----:B------:R-:W-:Y:S01]  /*3df0*/  IMAD R5, R5, UR7, R24 ;  /* 0x0000000705057c24 */ /* 0x000fe2000f8e0218 */
[----:B------:R-:W-:-:S03]  /*3e00*/  ULDC.64 UR6, c[0x0][0x5b0] ;  /* 0x00016c0000067ab9 */ /* 0x000fc60000000a00 */
[----:B------:R-:W-:Y:S02]  /*3e10*/  IMAD.IADD R19, R19, 0x1, R5 ;  /* 0x0000000113137824 */ /* 0x000fe400078e0205 */
[----:B------:R-:W-:Y:S02]  /*3e20*/  IMAD R5, R9, UR6, RZ ;  /* 0x0000000609057c24 */ /* 0x000fe4000f8e02ff */
[----:B------:R-:W-:-:S04]  /*3e30*/  IMAD.WIDE.U32 R24, R8, UR6, R18 ;  /* 0x0000000608187c25 */ /* 0x000fc8000f8e0012 */
[----:B------:R-:W-:Y:S01]  /*3e40*/  IMAD R5, R8, UR7, R5 ;  /* 0x0000000708057c24 */ /* 0x000fe2000f8e0205 */
[----:B------:R-:W-:-:S04]  /*3e50*/  IADD3 R24, P1, R24, UR10, RZ ;  /* 0x0000000a18187c10 */ /* 0x000fc8000ff3e0ff */
[--C-:B------:R-:W-:Y:S02]  /*3e60*/  IADD3.X R25, R25, UR11, R5.reuse, P1, !PT ;  /* 0x0000000b19197c10 */ /* 0x100fe40008ffe405 */
[----:B------:R-:W-:Y:S01]  /*3e70*/  PRMT R5, RZ, 0x7610, R5 ;  /* 0x00007610ff057816 */ /* 0x000fe20000000005 */
[----:B------:R-:W-:Y:S06]  /*3e80*/  @P4 BRA `(.L_x_41) ;  /* 0x0000000000044947 */ /* 0x000fec0003800000 */
[----:B------:R0:W5:Y:S02]  /*3e90*/  LDG.E.U8 R5, desc[UR16][R24.64] ;  /* 0x0000001018057981 */ /* 0x000164000c1e1100 */
.L_x_41:
[----:B------:R-:W-:Y:S05]  /*3ea0*/  BSYNC B1 ;  /* 0x0000000000017941 */ /* 0x000fea0003800000 */
.L_x_40:
[----:B-----5:R-:W-:Y:S01]  /*3eb0*/  LOP3.LUT R5, R5, 0xff, RZ, 0xc0, !PT ;  /* 0x000000ff05057812 */ /* 0x020fe200078ec0ff */
[----:B------:R-:W-:Y:S01]  /*3ec0*/  BSSY B1, `(.L_x_42) ;  /* 0x000000b000017945 */ /* 0x000fe20003800000 */
[----:B------:R-:W-:Y:S02]  /*3ed0*/  ISETP.LT.OR P2, PT, R29, 0x2, !P0 ;  /* 0x000000021d00780c */ /* 0x000fe40004741670 */
[----:B------:R-:W-:-:S05]  /*3ee0*/  F2FP.F16.E4M3.UNPACK_B R5, R5 ;  /* 0x00000005ff05723e */ /* 0x000fca00020006ff */
[----:B------:R-:W-:Y:S01]  /*3ef0*/  HADD2.F32 R26, -RZ, R5.H0_H0 ;  /* 0x20000005ff1a7230 */ /* 0x000fe20000004100 */
[----:B------:R-:W-:-:S04]  /*3f00*/  PRMT R5, RZ, 0x7610, R5 ;  /* 0x00007610ff057816 */ /* 0x000fc80000000005 */
[----:B------:R-:W-:-:S04]  /*3f10*/  FMUL R26, R26, R21 ;  /* 0x000000151a1a7220 */ /* 0x000fc80000400000 */
[----:B--2---:R-:W-:-:S05]  /*3f20*/  FFMA R26, R213, R20, R26 ;  /* 0x00000014d51a7223 */ /* 0x004fca000000001a */
[----:B------:R-:W-:-:S05]  /*3f30*/  F2FP.SATFINITE.E4M3.F32.PACK_AB_MERGE_C R27, RZ, R26, RZ ;  /* 0x0000001aff1b723e */ /* 0x000fca00048070ff */
[----:B------:R1:W-:Y:S01]  /*3f40*/  @!P4 STG.E.U8 desc[UR16][R10.64], R27 ;  /* 0x0000001b0a00c986 */ /* 0x0003e2000c101110 */
[----:B------:R-:W-:Y:S05]  /*3f50*/  @P2 BRA `(.L_x_43) ;  /* 0x0000000000042947 */ /* 0x000fea0003800000 */
[----:B------:R2:W5:Y:S02]  /*3f60*/  LDG.E.U8 R5, desc[UR16][R24.64+0x1] ;  /* 0x0000011018057981 */ /* 0x000564000c1e1100 */
.L_x_43:
[----:B------:R-:W-:Y:S05]  /*3f70*/  BSYNC B1 ;  /* 0x0000000000017941 */ /* 0x000fea0003800000 */
.L_x_42:
[----:B-----5:R-:W-:Y:S01]  /*3f80*/  LOP3.LUT R5, R5, 0xff, RZ, 0xc0, !PT ;  /* 0x000000ff05057812 */ /* 0x020fe200078ec0ff */
[----:B------:R-:W-:Y:S01]  /*3f90*/  BSSY B1, `(.L_x_44) ;  /* 0x0000013000017945 */ /* 0x000fe20003800000 */
[----:B------:R-:W-:Y:S02]  /*3fa0*/  IADD3 R31, P1, R8, 0x8, RZ ;  /* 0x00000008081f7810 */ /* 0x000fe40007f3e0ff */
[----:B------:R-:W-:-:S03]  /*3fb0*/  F2FP.F16.E4M3.UNPACK_B R5, R5 ;  /* 0x00000005ff05723e */ /* 0x000fc600020006ff */
[----:B-1----:R-:W-:Y:S01]  /*3fc0*/  IMAD.X R27, RZ, RZ, R9, P1 ;  /* 0x000000ffff1b7224 */ /* 0x002fe200008e0609 */
[----:B------:R-:W-:Y:S01]  /*3fd0*/  ISETP.GE.AND P1, PT, R30, 0x9, PT ;  /* 0x000000091e00780c */ /* 0x000fe20003f26270 */
[----:B------:R-:W-:Y:S02]  /*3fe0*/  HADD2.F32 R26, -RZ, R5.H0_H0 ;  /* 0x20000005ff1a7230 */ /* 0x000fe40000004100 */
[----:B------:R-:W-:Y:S01]  /*3ff0*/  IMAD R32, R27, UR6, RZ ;  /* 0x000000061b207c24 */ /* 0x000fe2000f8e02ff */
[----:B------:R-:W-:Y:S02]  /*4000*/  ISETP.LT.OR P5, PT, R29, 0x1, !P1 ;  /* 0x000000011d00780c */ /* 0x000fe40004fa1670 */
[----:B------:R-:W-:Y:S01]  /*4010*/  FMUL R5, R26, R21 ;  /* 0x000000151a057220 */ /* 0x000fe20000400000 */
[----:B------:R-:W-:-:S04]  /*4020*/  IMAD.WIDE.U32 R26, R31, UR6, R18 ;  /* 0x000000061f1a7c25 */ /* 0x000fc8000f8e0012 */
[----:B------:R-:W-:Y:S01]  /*4030*/  FFMA R5, R212, R20, R5 ;  /* 0x00000014d4057223 */ /* 0x000fe20000000005 */
[----:B------:R-:W-:Y:S01]  /*4040*/  IMAD R31, R31, UR7, R32 ;  /* 0x000000071f1f7c24 */ /* 0x000fe2000f8e0220 */
[----:B------:R-:W-:-:S03]  /*4050*/  IADD3 R26, P4, R26, UR10, RZ ;  /* 0x0000000a1a1a7c10 */ /* 0x000fc6000ff9e0ff */
[----:B------:R-:W-:Y:S02]  /*4060*/  F2FP.SATFINITE.E4M3.F32.PACK_AB_MERGE_C R33, RZ, R5, RZ ;  /* 0x00000005ff21723e */ /* 0x000fe400048070ff */
[----:B------:R-:W-:Y:S02]  /*4070*/  IADD3.X R27, R27, UR11, R31, P4, !PT ;  /* 0x0000000b1b1b7c10 */ /* 0x000fe4000a7fe41f */
[----:B------:R-:W-:Y:S01]  /*4080*/  PRMT R5, RZ, 0x7610, R5 ;  /* 0x00007610ff057816 */ /* 0x000fe20000000005 */
[----:B------:R1:W-:Y:S01]  /*4090*/  @!P2 STG.E.U8 desc[UR16][R10.64+0x1], R33 ;  /* 0x000001210a00a986 */ /* 0x0003e2000c101110 */
[----:B------:R-:W-:Y:S05]  /*40a0*/  @P5 BRA `(.L_x_45) ;  /* 0x0000000000045947 */ /* 0x000fea0003800000 */
[----:B------:R3:W5:Y:S02]  /*40b0*/  LDG.E.U8 R5, desc[UR16][R26.64] ;  /* 0x000000101a057981 */ /* 0x000764000c1e1100 */
.L_x_45:
[----:B------:R-:W-:Y:S05]  /*40c0*/  BSYNC B1 ;  /* 0x0000000000017941 */ /* 0x000fea0003800000 */
.L_x_44:
[----:B-----5:R-:W-:Y:S01]  /*40d0*/  LOP3.LUT R5, R5, 0xff, RZ, 0xc0, !PT ;  /* 0x000000ff05057812 */ /* 0x020fe200078ec0ff */
[----:B------:R-:W-:Y:S01]  /*40e0*/  BSSY B1, `(.L_x_46) ;  /* 0x000000b000017945 */ /* 0x000fe20003800000 */
[----:B------:R-:W-:Y:S02]  /*40f0*/  ISETP.LT.OR P2, PT, R29, 0x2, !P1 ;  /* 0x000000021d00780c */ /* 0x000fe40004f41670 */
[----:B------:R-:W-:-:S05]  /*4100*/  F2FP.F16.E4M3.UNPACK_B R5, R5 ;  /* 0x00000005ff05723e */ /* 0x000fca00020006ff */
[----:B------:R-:W-:Y:S01]  /*4110*/  HADD2.F32 R32, -RZ, R5.H0_H0 ;  /* 0x20000005ff207230 */ /* 0x000fe20000004100 */
[----:B------:R-:W-:-:S04]  /*4120*/  PRMT R5, RZ, 0x7610, R5 ;  /* 0x00007610ff057816 */ /* 0x000fc80000000005 */
[----:B------:R-:W-:-:S04]  /*4130*/  FMUL R32, R32, R21 ;  /* 0x0000001520207220 */ /* 0x000fc80000400000 */
[----:B------:R-:W-:-:S05]  /*4140*/  FFMA R32, R211, R20, R32 ;  /* 0x00000014d3207223 */ /* 0x000fca0000000020 */
[----:B------:R-:W-:-:S05]  /*4150*/  F2FP.SATFINITE.E4M3.F32.PACK_AB_MERGE_C R31, RZ, R32, RZ ;  /* 0x00000020ff1f723e */ /* 0x000fca00048070ff */
[----:B------:R4:W-:Y:S01]  /*4160*/  @!P5 STG.E.U8 desc[UR16][R12.64], R31 ;  /* 0x0000001f0c00d986 */ /* 0x0009e2000c101110 */
[----:B------:R-:W-:Y:S05]  /*4170*/  @P2 BRA `(.L_x_47) ;  /* 0x0000000000042947 */ /* 0x000fea0003800000 */
[----:B------:R0:W5:Y:S02]  /*4180*/  LDG.E.U8 R5, desc[UR16][R26.64+0x1] ;  /* 0x000001101a057981 */ /* 0x000164000c1e1100 */
.L_x_47:
[----:B------:R-:W-:Y:S05]  /*4190*/  BSYNC B1 ;  /* 0x0000000000017941 */ /* 0x000fea0003800000 */
.L_x_46:
[----:B-----5:R-:W-:Y:S01]  /*41a0*/  LOP3.LUT R5, R5, 0xff, RZ, 0xc0, !PT ;  /* 0x000000ff05057812 */ /* 0x020fe200078ec0ff */
[----:B------:R-:W-:Y:S01]  /*41b0*/  BSSY B1, `(.L_x_48) ;  /* 0x000000b000017945 */ /* 0x000fe20003800000 */
[----:B------:R-:W-:Y:S02]  /*41c0*/  ISETP.LT.OR P4, PT, R29, 0x9, !P0 ;  /* 0x000000091d00780c */ /* 0x000fe40004781670 */
[----:B------:R-:W-:-:S05]  /*41d0*/  F2FP.F16.E4M3.UNPACK_B R5, R5 ;  /* 0x00000005ff05723e */ /* 0x000fca00020006ff */
[----:B------:R-:W-:-:S05]  /*41e0*/  HADD2.F32 R32, -RZ, R5.H0_H0 ;  /* 0x20000005ff207230 */ /* 0x000fca0000004100 */
[----:B------:R-:W-:-:S04]  /*41f0*/  FMUL R5, R32, R21 ;  /* 0x0000001520057220 */ /* 0x000fc80000400000 */
[----:B------:R-:W-:-:S05]  /*4200*/  FFMA R5, R210, R20, R5 ;  /* 0x00000014d2057223 */ /* 0x000fca0000000005 */
[----:B----4-:R-:W-:Y:S02]  /*4210*/  F2FP.SATFINITE.E4M3.F32.PACK_AB_MERGE_C R31, RZ, R5, RZ ;  /* 0x00000005ff1f723e */ /* 0x010fe400048070ff */
[----:B------:R-:W-:-:S03]  /*4220*/  PRMT R5, RZ, 0x7610, R5 ;  /* 0x00007610ff057816 */ /* 0x000fc60000000005 */
[----:B------:R4:W-:Y:S01]  /*4230*/  @!P2 STG.E.U8 desc[UR16][R12.64+0x1], R31 ;  /* 0x0000011f0c00a986 */ /* 0x0009e2000c101110 */
[----:B------:R-:W-:Y:S05]  /*4240*/  @P4 BRA `(.L_x_49) ;  /* 0x0000000000044947 */ /* 0x000fea0003800000 */
[----:B------:R0:W5:Y:S02]  /*4250*/  LDG.E.U8 R5, desc[UR16][R24.64+0x8] ;  /* 0x0000081018057981 */ /* 0x000164000c1e1100 */
.L_x_49:
[----:B------:R-:W-:Y:S05]  /*4260*/  BSYNC B1 ;  /* 0x0000000000017941 */ /* 0x000fea0003800000 */
.L_x_48:
        /* <DEDUP_REMOVED lines=8> */
[----:B----4-:R-:W-:-:S05]  /*42f0*/  F2FP.SATFINITE.E4M3.F32.PACK_AB_MERGE_C R31, RZ, R32, RZ ;  /* 0x00000020ff1f723e */ /* 0x010fca00048070ff */
[----:B------:R4:W-:Y:S01]  /*4300*/  @!P4 STG.E.U8 desc[UR16][R10.64+0x8], R31 ;  /* 0x0000081f0a00c986 */ /* 0x0009e2000c101110 */
[----:B------:R-:W-:Y:S05]  /*4310*/  @P2 BRA `(.L_x_51) ;  /* 0x0000000000042947 */ /* 0x000fea0003800000 */
[----:B------:R0:W5:Y:S02]  /*4320*/  LDG.E.U8 R5, desc[UR16][R24.64+0x9] ;  /* 0x0000091018057981 */ /* 0x000164000c1e1100 */
.L_x_51:
[----:B------:R-:W-:Y:S05]  /*4330*/  BSYNC B1 ;  /* 0x0000000000017941 */ /* 0x000fea0003800000 */
.L_x_50:
        /* <DEDUP_REMOVED lines=12> */
.L_x_53:
[----:B------:R-:W-:Y:S05]  /*4400*/  BSYNC B1 ;  /* 0x0000000000017941 */ /* 0x000fea0003800000 */
.L_x_52:
        /* <DEDUP_REMOVED lines=12> */
.L_x_55:
[----:B------:R-:W-:Y:S05]  /*44d0*/  BSYNC B1 ;  /* 0x0000000000017941 */ /* 0x000fea0003800000 */
.L_x_54:
        /* <DEDUP_REMOVED lines=12> */
.L_x_57:
[----:B------:R-:W-:Y:S05]  /*45a0*/  BSYNC B1 ;  /* 0x0000000000017941 */ /* 0x000fea0003800000 */
.L_x_56:
        /* <DEDUP_REMOVED lines=12> */
.L_x_59:
[----:B------:R-:W-:Y:S05]  /*4670*/  BSYNC B1 ;  /* 0x0000000000017941 */ /* 0x000fea0003800000 */
.L_x_58:
        /* <DEDUP_REMOVED lines=12> */
.L_x_61:
[----:B------:R-:W-:Y:S05]  /*4740*/  BSYNC B1 ;  /* 0x0000000000017941 */ /* 0x000fea0003800000 */
.L_x_60:
        /* <DEDUP_REMOVED lines=12> */
.L_x_63:
[----:B------:R-:W-:Y:S05]  /*4810*/  BSYNC B1 ;  /* 0x0000000000017941 */ /* 0x000fea0003800000 */
.L_x_62:
        /* <DEDUP_REMOVED lines=12> */
.L_x_65:
[----:B------:R-:W-:Y:S05]  /*48e0*/  BSYNC B1 ;  /* 0x0000000000017941 */ /* 0x000fea0003800000 */
.L_x_64:
        /* <DEDUP_REMOVED lines=12> */
.L_x_67:
[----:B------:R-:W-:Y:S05]  /*49b0*/  BSYNC B1 ;  /* 0x0000000000017941 */ /* 0x000fea0003800000 */
.L_x_66:
        /* <DEDUP_REMOVED lines=12> */
.L_x_69:
[----:B------:R-:W-:Y:S05]  /*4a80*/  BSYNC B1 ;  /* 0x0000000000017941 */ /* 0x000fea0003800000 */
.L_x_68:
        /* <DEDUP_REMOVED lines=12> */
.L_x_71:
[----:B------:R-:W-:Y:S05]  /*4b50*/  BSYNC B1 ;  /* 0x0000000000017941 */ /* 0x000fea0003800000 */
.L_x_70:
        /* <DEDUP_REMOVED lines=12> */
.L_x_73:
[----:B------:R-:W-:Y:S05]  /*4c20*/  BSYNC B1 ;  /* 0x0000000000017941 */ /* 0x000fea0003800000 */
.L_x_72:
        /* <DEDUP_REMOVED lines=12> */
.L_x_75:
[----:B------:R-:W-:Y:S05]  /*4cf0*/  BSYNC B1 ;  /* 0x0000000000017941 */ /* 0x000fea0003800000 */
.L_x_74:
        /* <DEDUP_REMOVED lines=12> */
.L_x_77:
[----:B------:R-:W-:Y:S05]  /*4dc0*/  BSYNC B1 ;  /* 0x0000000000017941 */ /* 0x000fea0003800000 */
.L_x_76:
        /* <DEDUP_REMOVED lines=12> */
.L_x_79:
[----:B------:R-:W-:Y:S05]  /*4e90*/  BSYNC B1 ;  /* 0x0000000000017941 */ /* 0x000fea0003800000 */
.L_x_78:
        /* <DEDUP_REMOVED lines=12> */
.L_x_81:
[----:B------:R-:W-:Y:S05]  /*4f60*/  BSYNC B1 ;  /* 0x0000000000017941 */ /* 0x000fea0003800000 */
.L_x_80:
        /* <DEDUP_REMOVED lines=12> */
.L_x_83:
[----:B------:R-:W-:Y:S05]  /*5030*/  BSYNC B1 ;  /* 0x0000000000017941 */ /* 0x000fea0003800000 */
.L_x_82:
        /* <DEDUP_REMOVED lines=12> */
.L_x_85:
[----:B------:R-:W-:Y:S05]  /*5100*/  BSYNC B1 ;  /* 0x0000000000017941 */ /* 0x000fea0003800000 */
.L_x_84:
        /* <DEDUP_REMOVED lines=12> */
.L_x_87:
[----:B------:R-:W-:Y:S05]  /*51d0*/  BSYNC B1 ;  /* 0x0000000000017941 */ /* 0x000fea0003800000 */
.L_x_86:
        /* <DEDUP_REMOVED lines=12> */
.L_x_89:
[----:B------:R-:W-:Y:S05]  /*52a0*/  BSYNC B1 ;  /* 0x0000000000017941 */ /* 0x000fea0003800000 */
.L_x_88:
        /* <DEDUP_REMOVED lines=12> */
.L_x_91:
[----:B------:R-:W-:Y:S05]  /*5370*/  BSYNC B1 ;  /* 0x0000000000017941 */ /* 0x000fea0003800000 */
.L_x_90:
        /* <DEDUP_REMOVED lines=12> */
.L_x_93:
[----:B------:R-:W-:Y:S05]  /*5440*/  BSYNC B1 ;  /* 0x0000000000017941 */ /* 0x000fea0003800000 */
.L_x_92:
        /* <DEDUP_REMOVED lines=12> */
.L_x_95:
[----:B------:R-:W-:Y:S05]  /*5510*/  BSYNC B1 ;  /* 0x0000000000017941 */ /* 0x000fea0003800000 */
.L_x_94:
        /* <DEDUP_REMOVED lines=12> */
.L_x_97:
[----:B------:R-:W-:Y:S05]  /*55e0*/  BSYNC B1 ;  /* 0x0000000000017941 */ /* 0x000fea0003800000 */
.L_x_96:
        /* <DEDUP_REMOVED lines=12> */
.L_x_99:
[----:B------:R-:W-:Y:S05]  /*56b0*/  BSYNC B1 ;  /* 0x0000000000017941 */ /* 0x000fea0003800000 */
.L_x_98:
        /* <DEDUP_REMOVED lines=12> */
.L_x_101:
[----:B------:R-:W-:Y:S05]  /*5780*/  BSYNC B1 ;  /* 0x0000000000017941 */ /* 0x000fea0003800000 */
.L_x_100:
        /* <DEDUP_REMOVED lines=12> */
.L_x_103:
[----:B------:R-:W-:Y:S05]  /*5850*/  BSYNC B1 ;  /* 0x0000000000017941 */ /* 0x000fea0003800000 */
.L_x_102:
        /* <DEDUP_REMOVED lines=12> */
.L_x_105:
[----:B------:R-:W-:Y:S05]  /*5920*/  BSYNC B1 ;  /* 0x0000000000017941 */ /* 0x000fea0003800000 */
.L_x_104:
        /* <DEDUP_REMOVED lines=12> */
.L_x_107:
[----:B------:R-:W-:Y:S05]  /*59f0*/  BSYNC B1 ;  /* 0x0000000000017941 */ /* 0x000fea0003800000 */
.L_x_106:
        /* <DEDUP_REMOVED lines=12> */
.L_x_109:
[----:B------:R-:W-:Y:S05]  /*5ac0*/  BSYNC B1 ;  /* 0x0000000000017941 */ /* 0x000fea0003800000 */
.L_x_108:
        /* <DEDUP_REMOVED lines=12> */
.L_x_111:
[----:B------:R-:W-:Y:S05]  /*5b90*/  BSYNC B1 ;  /* 0x0000000000017941 */ /* 0x000fea0003800000 */
.L_x_110:
        /* <DEDUP_REMOVED lines=12> */
.L_x_113:
[----:B------:R-:W-:Y:S05]  /*5c60*/  BSYNC B1 ;  /* 0x0000000000017941 */ /* 0x000fea0003800000 */
.L_x_112:
        /* <DEDUP_REMOVED lines=12> */
.L_x_115:
[----:B------:R-:W-:Y:S05]  /*5d30*/  BSYNC B1 ;  /* 0x0000000000017941 */ /* 0x000fea0003800000 */
.L_x_114:
        /* <DEDUP_REMOVED lines=12> */
.L_x_117:
[----:B------:R-:W-:Y:S05]  /*5e00*/  BSYNC B1 ;  /* 0x0000000000017941 */ /* 0x000fea0003800000 */
.L_x_116:
        /* <DEDUP_REMOVED lines=12> */
.L_x_119:
[----:B------:R-:W-:Y:S05]  /*5ed0*/  BSYNC B1 ;  /* 0x0000000000017941 */ /* 0x000fea0003800000 */
.L_x_118:
        /* <DEDUP_REMOVED lines=12> */
.L_x_121:
[----:B------:R-:W-:Y:S05]  /*5fa0*/  BSYNC B1 ;  /* 0x0000000000017941 */ /* 0x000fea0003800000 */
.L_x_120:
        /* <DEDUP_REMOVED lines=12> */
.L_x_123:
[----:B------:R-:W-:Y:S05]  /*6070*/  BSYNC B1 ;  /* 0x0000000000017941 */ /* 0x000fea0003800000 */
.L_x_122:
        /* <DEDUP_REMOVED lines=12> */
.L_x_125:
[----:B------:R-:W-:Y:S05]  /*6140*/  BSYNC B1 ;  /* 0x0000000000017941 */ /* 0x000fea0003800000 */
.L_x_124:
        /* <DEDUP_REMOVED lines=12> */
.L_x_127:
[----:B------:R-:W-:Y:S05]  /*6210*/  BSYNC B1 ;  /* 0x0000000000017941 */ /* 0x000fea0003800000 */
.L_x_126:
        /* <DEDUP_REMOVED lines=12> */
.L_x_129:
[----:B------:R-:W-:Y:S05]  /*62e0*/  BSYNC B1 ;  /* 0x0000000000017941 */ /* 0x000fea0003800000 */
.L_x_128:
        /* <DEDUP_REMOVED lines=12> */
.L_x_131:
[----:B------:R-:W-:Y:S05]  /*63b0*/  BSYNC B1 ;  /* 0x0000000000017941 */ /* 0x000fea0003800000 */
.L_x_130:
[----:B-----5:R-:W-:Y:S01]  /*63c0*/  LOP3.LUT R5, R5, 0xff, RZ, 0xc0, !PT ;  /* 0x000000ff05057812 */ /* 0x020fe200078ec0ff */
[----:B------:R-:W-:Y:S01]  /*63d0*/  BSSY B1, `(.L_x_132) ;  /* 0x000000b000017945 */ /* 0x000fe20003800000 */
[----:B------:R-:W-:Y:S02]  /*63e0*/  ISETP.LT.OR P2, PT, R29, 0x59, !P1 ;  /* 0x000000591d00780c */ /* 0x000fe40004f41670 */
[----:B------:R-:W-:-:S05]  /*63f0*/  F2FP.F16.E4M3.UNPACK_B R5, R5 ;  /* 0x00000005ff05723e */ /* 0x000fca00020006ff */
[----:B0-2---:R-:W-:-:S05]  /*6400*/  HADD2.F32 R24, -RZ, R5.H0_H0 ;  /* 0x20000005ff187230 */ /* 0x005fca0000004100 */
[----:B------:R-:W-:-:S04]  /*6410*/  FMUL R5, R24, R21 ;  /* 0x0000001518057220 */ /* 0x000fc80000400000 */
[----:B------:R-:W-:-:S05]  /*6420*/  FFMA R5, R168, R20, R5 ;  /* 0x00000014a8057223 */ /* 0x000fca0000000005 */
[----:B------:R-:W-:Y:S02]  /*6430*/  F2FP.SATFINITE.E4M3.F32.PACK_AB_MERGE_C R25, RZ, R5, RZ ;  /* 0x00000005ff19723e */ /* 0x000fe400048070ff */
[----:B------:R-:W-:-:S03]  /*6440*/  PRMT R5, RZ, 0x7610, R5 ;  /* 0x00007610ff057816 */ /* 0x000fc60000000005 */
[----:B------:R0:W-:Y:S01]  /*6450*/  @!P0 STG.E.U8 desc[UR16][R10.64+0x59], R25 ;  /* 0x000059190a008986 */ /* 0x0001e2000c101110 */
[----:B------:R-:W-:Y:S05]  /*6460*/  @P2 BRA `(.L_x_133) ;  /* 0x0000000000042947 */ /* 0x000fea0003800000 */
[----:B------:R2:W5:Y:S02]  /*6470*/  LDG.E.U8 R5, desc[UR16][R26.64+0x58] ;  /* 0x000058101a057981 */ /* 0x000564000c1e1100 */
.L_x_133:
[----:B------:R-:W-:Y:S05]  /*6480*/  BSYNC B1 ;  /* 0x0000000000017941 */ /* 0x000fea0003800000 */
.L_x_132:
[----:B-----5:R-:W-:Y:S01]  /*6490*/  LOP3.LUT R5, R5, 0xff, RZ, 0xc0, !PT ;  /* 0x000000ff05057812 */ /* 0x020fe200078ec0ff */
[----:B------:R-:W-:Y:S01]  /*64a0*/  BSSY B1, `(.L_x_134) ;  /* 0x000000b000017945 */ /* 0x000fe20003800000 */
[----:B------:R-:W-:Y:S02]  /*64b0*/  ISETP.LT.OR P1, PT, R29, 0x5a, !P1 ;  /* 0x0000005a1d00780c */ /* 0x000fe40004f21670 */
[----:B------:R-:W-:-:S05]  /*64c0*/  F2FP.F16.E4M3.UNPACK_B R5, R5 ;  /* 0x00000005ff05723e */ /* 0x000fca00020006ff */
[----:B01--4-:R-:W-:Y:S01]  /*64d0*/  HADD2.F32 R10, -RZ, R5.H0_H0 ;  /* 0x20000005ff0a7230 */ /* 0x013fe20000004100 */
[----:B------:R-:W-:-:S04]  /*64e0*/  PRMT R5, RZ, 0x7610, R5 ;  /* 0x00007610ff057816 */ /* 0x000fc80000000005 */
[----:B------:R-:W-:-:S04]  /*64f0*/  FMUL R10, R10, R21 ;  /* 0x000000150a0a7220 */ /* 0x000fc80000400000 */
[----:B------:R-:W-:-:S05]  /*6500*/  FFMA R10, R167, R20, R10 ;  /* 0x00000014a70a7223 */ /* 0x000fca000000000a */
[----:B------:R-:W-:-:S05]  /*6510*/  F2FP.SATFINITE.E4M3.F32.PACK_AB_MERGE_C R11, RZ, R10, RZ ;  /* 0x0000000aff0b723e */ /* 0x000fca00048070ff */
[----:B------:R0:W-:Y:S01]  /*6520*/  @!P2 STG.E.U8 desc[UR16][R12.64+0x58], R11 ;  /* 0x0000580b0c00a986 */ /* 0x0001e2000c101110 */
[----:B------:R-:W-:Y:S05]  /*6530*/  @P1 BRA `(.L_x_135) ;  /* 0x0000000000041947 */ /* 0x000fea0003800000 */
[----:B------:R1:W5:Y:S02]  /*6540*/  LDG.E.U8 R5, desc[UR16][R26.64+0x59] ;  /* 0x000059101a057981 */ /* 0x000364000c1e1100 */
.L_x_135:
[----:B------:R-:W-:Y:S05]  /*6550*/  BSYNC B1 ;  /* 0x0000000000017941 */ /* 0x000fea0003800000 */
.L_x_134:
[----:B-----5:R-:W-:Y:S01]  /*6560*/  LOP3.LUT R5, R5, 0xff, RZ, 0xc0, !PT ;  /* 0x000000ff05057812 */ /* 0x020fe200078ec0ff */
[----:B------:R-:W-:Y:S01]  /*6570*/  BSSY B1, `(.L_x_136) ;  /* 0x0000013000017945 */ /* 0x000fe20003800000 */
[----:B------:R-:W-:Y:S02]  /*6580*/  IADD3 R25, P0, R8, 0x80, RZ ;  /* 0x0000008008197810 */ /* 0x000fe40007f1e0ff */
[----:B------:R-:W-:-:S03]  /*6590*/  F2FP.F16.E4M3.UNPACK_B R5, R5 ;  /* 0x00000005ff05723e */ /* 0x000fc600020006ff */
[----:B0-----:R-:W-:Y:S01]  /*65a0*/  IMAD.X R11, RZ, RZ, R9, P0 ;  /* 0x000000ffff0b7224 */ /* 0x001fe200000e0609 */
        /* <DEDUP_REMOVED lines=9> */
[----:B-123--:R-:W-:Y:S02]  /*6640*/  F2FP.SATFINITE.E4M3.F32.PACK_AB_MERGE_C R27, RZ, R5, RZ ;  /* 0x00000005ff1b723e */ /* 0x00efe400048070ff */
[----:B------:R-:W-:Y:S02]  /*6650*/  IADD3.X R11, R11, UR11, R25, P2, !PT ;  /* 0x0000000b0b0b7c10 */ /* 0x000fe400097fe419 */
[----:B------:R-:W-:Y:S01]  /*6660*/  PRMT R5, RZ, 0x7610, R5 ;  /* 0x00007610ff057816 */ /* 0x000fe20000000005 */
[----:B------:R0:W-:Y:S01]  /*6670*/  @!P1 STG.E.U8 desc[UR16][R12.64+0x59], R27 ;  /* 0x0000591b0c009986 */ /* 0x0001e2000c101110 */
[----:B------:R-:W-:Y:S05]  /*6680*/  @P4 BRA `(.L_x_137) ;  /* 0x0000000000044947 */ /* 0x000fea0003800000 */
[----:B------:R1:W5:Y:S02]  /*6690*/  LDG.E.U8 R5, desc[UR16][R10.64] ;  /* 0x000000100a057981 */ /* 0x000364000c1e1100 */
.L_x_137:
[----:B------:R-:W-:Y:S05]  /*66a0*/  BSYNC B1 ;  /* 0x0000000000017941 */ /* 0x000fea0003800000 */
.L_x_136:
[----:B-----5:R-:W-:Y:S01]  /*66b0*/  LOP3.LUT R5, R5, 0xff, RZ, 0xc0, !PT ;  /* 0x000000ff05057812 */ /* 0x020fe200078ec0ff */
[----:B------:R-:W-:Y:S01]  /*66c0*/  BSSY B1, `(.L_x_138) ;  /* 0x000000b000017945 */ /* 0x000fe20003800000 */
[----:B------:R-:W-:Y:S02]  /*66d0*/  ISETP.LT.OR P2, PT, R29, 0x2, !P0 ;  /* 0x000000021d00780c */ /* 0x000fe40004741670 */
[----:B------:R-:W-:-:S05]  /*66e0*/  F2FP.F16.E4M3.UNPACK_B R5, R5 ;  /* 0x00000005ff05723e */ /* 0x000fca00020006ff */
[----:B0-----:R-:W-:Y:S01]  /*66f0*/  HADD2.F32 R12, -RZ, R5.H0_H0 ;  /* 0x20000005ff0c7230 */ /* 0x001fe20000004100 */
[----:B------:R-:W-:-:S04]  /*6700*/  PRMT R5, RZ, 0x7610, R5 ;  /* 0x00007610ff057816 */ /* 0x000fc80000000005 */
[----:B------:R-:W-:-:S04]  /*6710*/  FMUL R12, R12, R21 ;  /* 0x000000150c0c7220 */ /* 0x000fc80000400000 */
[----:B------:R-:W-:-:S05]  /*6720*/  FFMA R12, R165, R20, R12 ;  /* 0x00000014a50c7223 */ /* 0x000fca000000000c */
[----:B------:R-:W-:-:S05]  /*6730*/  F2FP.SATFINITE.E4M3.F32.PACK_AB_MERGE_C R13, RZ, R12, RZ ;  /* 0x0000000cff0d723e */ /* 0x000fca00048070ff */
[----:B------:R0:W-:Y:S01]  /*6740*/  @!P4 STG.E.U8 desc[UR16][R14.64], R13 ;  /* 0x0000000d0e00c986 */ /* 0x0001e2000c101110 */
[----:B------:R-:W-:Y:S05]  /*6750*/  @P2 BRA `(.L_x_139) ;  /* 0x0000000000042947 */ /* 0x000fea0003800000 */
[----:B------:R2:W5:Y:S02]  /*6760*/  LDG.E.U8 R5, desc[UR16][R10.64+0x1] ;  /* 0x000001100a057981 */ /* 0x000564000c1e1100 */
.L_x_139:
[----:B------:R-:W-:Y:S05]  /*6770*/  BSYNC B1 ;  /* 0x0000000000017941 */ /* 0x000fea0003800000 */
.L_x_138:
[----:B-----5:R-:W-:Y:S01]  /*6780*/  LOP3.LUT R5, R5, 0xff, RZ, 0xc0, !PT ;  /* 0x000000ff05057812 */ /* 0x020fe200078ec0ff */
[----:B------:R-:W-:Y:S01]  /*6790*/  BSSY B1, `(.L_x_140) ;  /* 0x0000013000017945 */ /* 0x000fe20003800000 */
[----:B0-----:R-:W-:Y:S02]  /*67a0*/  IADD3 R13, P1, R8, 0x88, RZ ;  /* 0x00000088080d7810 */ /* 0x001fe40007f3e0ff */
[----:B------:R-:W-:-:S03]  /*67b0*/  F2FP.F16.E4M3.UNPACK_B R5, R5 ;  /* 0x00000005ff05723e */ /* 0x000fc600020006ff */
[----:B------:R-:W-:Y:S01]  /*67c0*/  IMAD.X R9, RZ, RZ, R9, P1 ;  /* 0x000000ffff097224 */ /* 0x000fe200008e0609 */
[----:B------:R-:W-:Y:S01]  /*67d0*/  ISETP.GE.AND P1, PT, R30, 0x89, PT ;  /* 0x000000891e00780c */ /* 0x000fe20003f26270 */
[----:B------:R-:W-:Y:S02]  /*67e0*/  HADD2.F32 R8, -RZ, R5.H0_H0 ;  /* 0x20000005ff087230 */ /* 0x000fe40000004100 */
[----:B------:R-:W-:Y:S01]  /*67f0*/  IMAD.WIDE.U32 R18, R13, UR6, R18 ;  /* 0x000000060d127c25 */ /* 0x000fe2000f8e0012 */
[----:B------:R-:W-:-:S03]  /*6800*/  ISETP.LT.OR P5, PT, R29, 0x1, !P1 ;  /* 0x000000011d00780c */ /* 0x000fc60004fa1670 */
[----:B------:R-:W-:Y:S01]  /*6810*/  FMUL R5, R8, R21 ;  /* 0x0000001508057220 */ /* 0x000fe20000400000 */
[----:B------:R-:W-:-:S03]  /*6820*/  IMAD R8, R9, UR6, RZ ;  /* 0x0000000609087c24 */ /* 0x000fc6000f8e02ff */
        /* <DEDUP_REMOVED lines=9> */
.L_x_141:
[----:B------:R-:W-:Y:S05]  /*68c0*/  BSYNC B1 ;  /* 0x0000000000017941 */ /* 0x000fea0003800000 */
.L_x_140:
        /* <DEDUP_REMOVED lines=12> */
.L_x_143:
[----:B------:R-:W-:Y:S05]  /*6990*/  BSYNC B1 ;  /* 0x0000000000017941 */ /* 0x000fea0003800000 */
.L_x_142:
        /* <DEDUP_REMOVED lines=12> */
.L_x_145:
[----:B------:R-:W-:Y:S05]  /*6a60*/  BSYNC B1 ;  /* 0x0000000000017941 */ /* 0x000fea0003800000 */
.L_x_144:
        /* <DEDUP_REMOVED lines=12> */
.L_x_147:
[----:B------:R-:W-:Y:S05]  /*6b30*/  BSYNC B1 ;  /* 0x0000000000017941 */ /* 0x000fea0003800000 */
.L_x_146:
        /* <DEDUP_REMOVED lines=12> */
.L_x_149:
[----:B------:R-:W-:Y:S05]  /*6c00*/  BSYNC B1 ;  /* 0x0000000000017941 */ /* 0x000fea0003800000 */
.L_x_148:
        /* <DEDUP_REMOVED lines=12> */
.L_x_151:
[----:B------:R-:W-:Y:S05]  /*6cd0*/  BSYNC B1 ;  /* 0x0000000000017941 */ /* 0x000fea0003800000 */
.L_x_150:
        /* <DEDUP_REMOVED lines=12> */
.L_x_153:
[----:B------:R-:W-:Y:S05]  /*6da0*/  BSYNC B1 ;  /* 0x0000000000017941 */ /* 0x000fea0003800000 */
.L_x_152:
        /* <DEDUP_REMOVED lines=12> */
.L_x_155:
[----:B------:R-:W-:Y:S05]  /*6e70*/  BSYNC B1 ;  /* 0x0000000000017941 */ /* 0x000fea0003800000 */
.L_x_154:
        /* <DEDUP_REMOVED lines=12> */
.L_x_157:
[----:B------:R-:W-:Y:S05]  /*6f40*/  BSYNC B1 ;  /* 0x0000000000017941 */ /* 0x000fea0003800000 */
.L_x_156:
        /* <DEDUP_REMOVED lines=12> */
.L_x_159:
[----:B------:R-:W-:Y:S05]  /*7010*/  BSYNC B1 ;  /* 0x0000000000017941 */ /* 0x000fea0003800000 */
.L_x_158:
        /* <DEDUP_REMOVED lines=12> */
.L_x_161:
[----:B------:R-:W-:Y:S05]  /*70e0*/  BSYNC B1 ;  /* 0x0000000000017941 */ /* 0x000fea0003800000 */
.L_x_160:
        /* <DEDUP_REMOVED lines=12> */
.L_x_163:
[----:B------:R-:W-:Y:S05]  /*71b0*/  BSYNC B1 ;  /* 0x0000000000017941 */ /* 0x000fea0003800000 */
.L_x_162:
        /* <DEDUP_REMOVED lines=12> */
.L_x_165:
[----:B------:R-:W-:Y:S05]  /*7280*/  BSYNC B1 ;  /* 0x0000000000017941 */ /* 0x000fea0003800000 */
.L_x_164:
        /* <DEDUP_REMOVED lines=12> */
.L_x_167:
[----:B------:R-:W-:Y:S05]  /*7350*/  BSYNC B1 ;  /* 0x0000000000017941 */ /* 0x000fea0003800000 */
.L_x_166:
        /* <DEDUP_REMOVED lines=12> */
.L_x_169:
[----:B------:R-:W-:Y:S05]  /*7420*/  BSYNC B1 ;  /* 0x0000000000017941 */ /* 0x000fea0003800000 */
.L_x_168:
        /* <DEDUP_REMOVED lines=12> */
.L_x_171:
[----:B------:R-:W-:Y:S05]  /*74f0*/  BSYNC B1 ;  /* 0x0000000000017941 */ /* 0x000fea0003800000 */
.L_x_170:
        /* <DEDUP_REMOVED lines=12> */
.L_x_173:
[----:B------:R-:W-:Y:S05]  /*75c0*/  BSYNC B1 ;  /* 0x0000000000017941 */ /* 0x000fea0003800000 */
.L_x_172:
        /* <DEDUP_REMOVED lines=12> */
.L_x_175:
[----:B------:R-:W-:Y:S05]  /*7690*/  BSYNC B1 ;  /* 0x0000000000017941 */ /* 0x000fea0003800000 */
.L_x_174:
        /* <DEDUP_REMOVED lines=12> */
.L_x_177:
[----:B------:R-:W-:Y:S05]  /*7760*/  BSYNC B1 ;  /* 0x0000000000017941 */ /* 0x000fea0003800000 */
.L_x_176:
        /* <DEDUP_REMOVED lines=12> */
.L_x_179:
[----:B------:R-:W-:Y:S05]  /*7830*/  BSYNC B1 ;  /* 0x0000000000017941 */ /* 0x000fea0003800000 */
.L_x_178:
        /* <DEDUP_REMOVED lines=12> */
.L_x_181:
[----:B------:R-:W-:Y:S05]  /*7900*/  BSYNC B1 ;  /* 0x0000000000017941 */ /* 0x000fea0003800000 */
.L_x_180:
        /* <DEDUP_REMOVED lines=12> */
.L_x_183:
[----:B------:R-:W-:Y:S05]  /*79d0*/  BSYNC B1 ;  /* 0x0000000000017941 */ /* 0x000fea0003800000 */
.L_x_182:
        /* <DEDUP_REMOVED lines=12> */
.L_x_185:
[----:B------:R-:W-:Y:S05]  /*7aa0*/  BSYNC B1 ;  /* 0x0000000000017941 */ /* 0x000fea0003800000 */
.L_x_184:
        /* <DEDUP_REMOVED lines=12> */
.L_x_187:
[----:B------:R-:W-:Y:S05]  /*7b70*/  BSYNC B1 ;  /* 0x0000000000017941 */ /* 0x000fea0003800000 */
.L_x_186:
        /* <DEDUP_REMOVED lines=12> */
.L_x_189:
[----:B------:R-:W-:Y:S05]  /*7c40*/  BSYNC B1 ;  /* 0x0000000000017941 */ /* 0x000fea0003800000 */
.L_x_188:
        /* <DEDUP_REMOVED lines=12> */
.L_x_191:
[----:B------:R-:W-:Y:S05]  /*7d10*/  BSYNC B1 ;  /* 0x0000000000017941 */ /* 0x000fea0003800000 */
.L_x_190:
        /* <DEDUP_REMOVED lines=12> */
.L_x_193:
[----:B------:R-:W-:Y:S05]  /*7de0*/  BSYNC B1 ;  /* 0x0000000000017941 */ /* 0x000fea0003800000 */
.L_x_192:
        /* <DEDUP_REMOVED lines=12> */
.L_x_195:
[----:B------:R-:W-:Y:S05]  /*7eb0*/  BSYNC B1 ;  /* 0x0000000000017941 */ /* 0x000fea0003800000 */
.L_x_194:
        /* <DEDUP_REMOVED lines=12> */
.L_x_197:
[----:B------:R-:W-:Y:S05]  /*7f80*/  BSYNC B1 ;  /* 0x0000000000017941 */ /* 0x000fea0003800000 */
.L_x_196:
        /* <DEDUP_REMOVED lines=12> */
.L_x_199:
[----:B------:R-:W-:Y:S05]  /*8050*/  BSYNC B1 ;  /* 0x0000000000017941 */ /* 0x000fea0003800000 */
.L_x_198:
        /* <DEDUP_REMOVED lines=12> */
.L_x_201:
[----:B------:R-:W-:Y:S05]  /*8120*/  BSYNC B1 ;  /* 0x0000000000017941 */ /* 0x000fea0003800000 */
.L_x_200:
        /* <DEDUP_REMOVED lines=12> */
.L_x_203:
[----:B------:R-:W-:Y:S05]  /*81f0*/  BSYNC B1 ;  /* 0x0000000000017941 */ /* 0x000fea0003800000 */
.L_x_202:
        /* <DEDUP_REMOVED lines=12> */
.L_x_205:
[----:B------:R-:W-:Y:S05]  /*82c0*/  BSYNC B1 ;  /* 0x0000000000017941 */ /* 0x000fea0003800000 */
.L_x_204:
        /* <DEDUP_REMOVED lines=12> */
.L_x_207:
[----:B------:R-:W-:Y:S05]  /*8390*/  BSYNC B1 ;  /* 0x0000000000017941 */ /* 0x000fea0003800000 */
.L_x_206:
        /* <DEDUP_REMOVED lines=12> */
.L_x_209:
[----:B------:R-:W-:Y:S05]  /*8460*/  BSYNC B1 ;  /* 0x0000000000017941 */ /* 0x000fea0003800000 */
.L_x_208:
        /* <DEDUP_REMOVED lines=12> */
.L_x_211:
[----:B------:R-:W-:Y:S05]  /*8530*/  BSYNC B1 ;  /* 0x0000000000017941 */ /* 0x000fea0003800000 */
.L_x_210:
        /* <DEDUP_REMOVED lines=12> */
.L_x_213:
[----:B------:R-:W-:Y:S05]  /*8600*/  BSYNC B1 ;  /* 0x0000000000017941 */ /* 0x000fea0003800000 */
.L_x_212:
        /* <DEDUP_REMOVED lines=12> */
.L_x_215:
[----:B------:R-:W-:Y:S05]  /*86d0*/  BSYNC B1 ;  /* 0x0000000000017941 */ /* 0x000fea0003800000 */
.L_x_214:
        /* <DEDUP_REMOVED lines=12> */
.L_x_217:
[----:B------:R-:W-:Y:S05]  /*87a0*/  BSYNC B1 ;  /* 0x0000000000017941 */ /* 0x000fea0003800000 */
.L_x_216:
        /* <DEDUP_REMOVED lines=12> */
.L_x_219:
[----:B------:R-:W-:Y:S05]  /*8870*/  BSYNC B1 ;  /* 0x0000000000017941 */ /* 0x000fea0003800000 */
.L_x_218:
        /* <DEDUP_REMOVED lines=12> */
.L_x_221:
[----:B------:R-:W-:Y:S05]  /*8940*/  BSYNC B1 ;  /* 0x0000000000017941 */ /* 0x000fea0003800000 */
.L_x_220:
        /* <DEDUP_REMOVED lines=12> */
.L_x_223:
[----:B------:R-:W-:Y:S05]  /*8a10*/  BSYNC B1 ;  /* 0x0000000000017941 */ /* 0x000fea0003800000 */
.L_x_222:
        /* <DEDUP_REMOVED lines=12> */
.L_x_225:
[----:B------:R-:W-:Y:S05]  /*8ae0*/  BSYNC B1 ;  /* 0x0000000000017941 */ /* 0x000fea0003800000 */
.L_x_224:
        /* <DEDUP_REMOVED lines=12> */
.L_x_227:
[----:B------:R-:W-:Y:S05]  /*8bb0*/  BSYNC B1 ;  /* 0x0000000000017941 */ /* 0x000fea0003800000 */
.L_x_226:
[----:B-----5:R-:W-:Y:S01]  /*8bc0*/  LOP3.LUT R5, R5, 0xff, RZ, 0xc0, !PT ;  /* 0x000000ff05057812 */ /* 0x020fe200078ec0ff */
[----:B------:R-:W-:Y:S01]  /*8bd0*/  BSSY B1, `(.L_x_228) ;  /* 0x000000b000017945 */ /* 0x000fe20003800000 */
[----:B------:R-:W-:Y:S02]  /*8be0*/  ISETP.LT.OR P2, PT, R29, 0x59, !P1 ;  /* 0x000000591d00780c */ /* 0x000fe40004f41670 */
[----:B------:R-:W-:-:S05]  /*8bf0*/  F2FP.F16.E4M3.UNPACK_B R5, R5 ;  /* 0x00000005ff05723e */ /* 0x000fca00020006ff */
[----:B012---:R-:W-:-:S05]  /*8c00*/  HADD2.F32 R10, -RZ, R5.H0_H0 ;  /* 0x20000005ff0a7230 */ /* 0x007fca0000004100 */
[----:B------:R-:W-:-:S04]  /*8c10*/  FMUL R5, R10, R21 ;  /* 0x000000150a057220 */ /* 0x000fc80000400000 */
[----:B------:R-:W-:-:S05]  /*8c20*/  FFMA R5, R120, R20, R5 ;  /* 0x0000001478057223 */ /* 0x000fca0000000005 */
[----:B------:R-:W-:Y:S02]  /*8c30*/  F2FP.SATFINITE.E4M3.F32.PACK_AB_MERGE_C R11, RZ, R5, RZ ;  /* 0x00000005ff0b723e */ /* 0x000fe400048070ff */
[----:B------:R-:W-:-:S03]  /*8c40*/  PRMT R5, RZ, 0x7610, R5 ;  /* 0x00007610ff057816 */ /* 0x000fc60000000005 */
[----:B------:R0:W-:Y:S01]  /*8c50*/  @!P0 STG.E.U8 desc[UR16][R14.64+0x59], R11 ;  /* 0x0000590b0e008986 */ /* 0x0001e2000c101110 */
[----:B------:R-:W-:Y:S05]  /*8c60*/  @P2 BRA `(.L_x_229) ;  /* 0x0000000000042947 */ /* 0x000fea0003800000 */
[----:B------:R1:W5:Y:S02]  /*8c70*/  LDG.E.U8 R5, desc[UR16][R8.64+0x58] ;  /* 0x0000581008057981 */ /* 0x000364000c1e1100 */
.L_x_229:
[----:B------:R-:W-:Y:S05]  /*8c80*/  BSYNC B1 ;  /* 0x0000000000017941 */ /* 0x000fea0003800000 */
.L_x_228:
        /* <DEDUP_REMOVED lines=8> */
[----:B0-----:R-:W-:-:S05]  /*8d10*/  F2FP.SATFINITE.E4M3.F32.PACK_AB_MERGE_C R11, RZ, R10, RZ ;  /* 0x0000000aff0b723e */ /* 0x001fca00048070ff */
[----:B------:R0:W-:Y:S01]  /*8d20*/  @!P2 STG.E.U8 desc[UR16][R16.64+0x58], R11 ;  /* 0x0000580b1000a986 */ /* 0x0001e2000c101110 */
[----:B------:R-:W-:Y:S05]  /*8d30*/  @P1 BRA `(.L_x_231) ;  /* 0x0000000000041947 */ /* 0x000fea0003800000 */
[----:B------:R2:W5:Y:S02]  /*8d40*/  LDG.E.U8 R5, desc[UR16][R8.64+0x59] ;  /* 0x0000591008057981 */ /* 0x000564000c1e1100 */
.L_x_231:
[----:B------:R-:W-:Y:S05]  /*8d50*/  BSYNC B1 ;  /* 0x0000000000017941 */ /* 0x000fea0003800000 */
.L_x_230:
[----:B------:R-:W-:Y:S05]  /*8d60*/  @P1 BRA `(.L_x_232) ;  /* 0x0000001800301947 */ /* 0x000fea0003800000 */
[----:B-----5:R-:W-:-:S04]  /*8d70*/  LOP3.LUT R5, R5, 0xff, RZ, 0xc0, !PT ;  /* 0x000000ff05057812 */ /* 0x020fc800078ec0ff */
[----:B------:R-:W-:-:S05]  /*8d80*/  F2FP.F16.E4M3.UNPACK_B R5, R5 ;  /* 0x00000005ff05723e */ /* 0x000fca00020006ff */
[----:B-123--:R-:W-:-:S05]  /*8d90*/  HADD2.F32 R8, -RZ, R5.H0_H0 ;  /* 0x20000005ff087230 */ /* 0x00efca0000004100 */
[----:B------:R-:W-:-:S04]  /*8da0*/  FMUL R5, R8, R21 ;  /* 0x0000001508057220 */ /* 0x000fc80000400000 */
[----:B------:R-:W-:-:S05]  /*8db0*/  FFMA R5, R22, R20, R5 ;  /* 0x0000001416057223 */ /* 0x000fca0000000005 */
[----:B------:R-:W-:-:S05]  /*8dc0*/  F2FP.SATFINITE.E4M3.F32.PACK_AB_MERGE_C R5, RZ, R5, RZ ;  /* 0x00000005ff05723e */ /* 0x000fca00048070ff */
[----:B------:R1:W-:Y:S01]  /*8dd0*/  STG.E.U8 desc[UR16][R16.64+0x59], R5 ;  /* 0x0000590510007986 */ /* 0x0003e2000c101110 */
[----:B------:R-:W-:Y:S05]  /*8de0*/  BRA `(.L_x_232) ;  /* 0x0000001800107947 */ /* 0x000fea0003800000 */
.L_x_39:
[C---:B------:R-:W-:Y:S01]  /*8df0*/  ISETP.GE.AND P1, PT, R30.reuse, 0x1, PT ;  /* 0x000000011e00780c */ /* 0x040fe20003f26270 */
[-C--:B--2---:R-:W-:Y:S01]  /*8e00*/  FMUL R213, R213, R20.reuse ;  /* 0x00000014d5d57220 */ /* 0x084fe20000400000 */
[----:B------:R-:W-:Y:S01]  /*8e10*/  ISETP.GE.AND P2, PT, R30, 0x9, PT ;  /* 0x000000091e00780c */ /* 0x000fe20003f46270 */
[-C--:B------:R-:W-:Y:S01]  /*8e20*/  FMUL R212, R212, R20.reuse ;  /* 0x00000014d4d47220 */ /* 0x080fe20000400000 */
[----:B------:R-:W-:Y:S01]  /*8e30*/  ISETP.LT.OR P0, PT, R29, 0x1, !P1 ;  /* 0x000000011d00780c */ /* 0x000fe20004f01670 */
[-C--:B------:R-:W-:Y:S01]  /*8e40*/  FMUL R210, R210, R20.reuse ;  /* 0x00000014d2d27220 */ /* 0x080fe20000400000 */
[----:B------:R-:W-:Y:S01]  /*8e50*/  F2FP.SATFINITE.E4M3.F32.PACK_AB_MERGE_C R213, RZ, R213, RZ ;  /* 0x000000d5ffd5723e */ /* 0x000fe200048070ff */
[-C--:B------:R-:W-:Y:S01]  /*8e60*/  FMUL R211, R211, R20.reuse ;  /* 0x00000014d3d37220 */ /* 0x080fe20000400000 */
[----:B------:R-:W-:Y:S01]  /*8e70*/  ISETP.LT.OR P4, PT, R29, 0x2, !P1 ;  /* 0x000000021d00780c */ /* 0x000fe20004f81670 */
[-C--:B------:R-:W-:Y:S01]  /*8e80*/  FMUL R209, R209, R20.reuse ;  /* 0x00000014d1d17220 */ /* 0x080fe20000400000 */
[C---:B------:R-:W-:Y:S01]  /*8e90*/  ISETP.LT.OR P6, PT, R29.reuse, 0x1, !P2 ;  /* 0x000000011d00780c */ /* 0x040fe200057c1670 */
[-C--:B------:R-:W-:Y:S01]  /*8ea0*/  FMUL R208, R208, R20.reuse ;  /* 0x00000014d0d07220 */ /* 0x080fe20000400000 */
[----:B------:R-:W-:Y:S01]  /*8eb0*/  ISETP.LT.OR P5, PT, R29, 0x9, !P1 ;  /* 0x000000091d00780c */ /* 0x000fe20004fa1670 */
[----:B------:R-:W-:Y:S01]  /*8ec0*/  FMUL R206, R206, R20 ;  /* 0x00000014cece7220 */ /* 0x000fe20000400000 */
[----:B------:R-:W-:Y:S01]  /*8ed0*/  F2FP.SATFINITE.E4M3.F32.PACK_AB_MERGE_C R5, RZ, R212, RZ ;  /* 0x000000d4ff05723e */ /* 0x000fe200048070ff */
[----:B------:R-:W-:Y:S01]  /*8ee0*/  FMUL R207, R207, R20 ;  /* 0x00000014cfcf7220 */ /* 0x000fe20000400000 */
[----:B------:R-:W-:Y:S01]  /*8ef0*/  F2FP.SATFINITE.E4M3.F32.PACK_AB_MERGE_C R9, RZ, R210, RZ ;  /* 0x000000d2ff09723e */ /* 0x000fe200048070ff */
[----:B------:R-:W-:Y:S01]  /*8f00*/  @!P0 STG.E.U8 desc[UR16][R10.64], R213 ;  /* 0x000000d50a008986 */ /* 0x000fe2000c101110 */
[----:B------:R-:W-:Y:S01]  /*8f10*/  ISETP.LT.OR P0, PT, R29, 0x2, !P2 ;  /* 0x000000021d00780c */ /* 0x000fe20005701670 */
[-C--:B------:R-:W-:Y:S01]  /*8f20*/  FMUL R205, R205, R20.reuse ;  /* 0x00000014cdcd7220 */ /* 0x080fe20000400000 */
[----:B------:R-:W-:Y:S01]  /*8f30*/  F2FP.SATFINITE.E4M3.F32.PACK_AB_MERGE_C R211, RZ, R211, RZ ;  /* 0x000000d3ffd3723e */ /* 0x000fe200048070ff */
[----:B------:R0:W-:Y:S01]  /*8f40*/  @!P4 STG.E.U8 desc[UR16][R10.64+0x1], R5 ;  /* 0x000001050a00c986 */ /* 0x0001e2000c101110 */
[C---:B------:R-:W-:Y:S01]  /*8f50*/  ISETP.LT.OR P4, PT, R29.reuse, 0xa, !P1 ;  /* 0x0000000a1d00780c */ /* 0x040fe20004f81670 */
[-C--:B------:R-:W-:Y:S01]  /*8f60*/  FMUL R204, R204, R20.reuse ;  /* 0x00000014cccc7220 */ /* 0x080fe20000400000 */
[----:B------:R-:W-:Y:S01]  /*8f70*/  F2FP.SATFINITE.E4M3.F32.PACK_AB_MERGE_C R209, RZ, R209, RZ ;  /* 0x000000d1ffd1723e */ /* 0x000fe200048070ff */
[----:B------:R-:W-:Y:S01]  /*8f80*/  @!P6 STG.E.U8 desc[UR16][R12.64], R211 ;  /* 0x000000d30c00e986 */ /* 0x000fe2000c101110 */
[----:B------:R-:W-:Y:S01]  /*8f90*/  ISETP.LT.OR P6, PT, R29, 0x9, !P2 ;  /* 0x000000091d00780c */ /* 0x000fe200057c1670 */
[----:B------:R-:W-:Y:S01]  /*8fa0*/  FMUL R202, R202, R20 ;  /* 0x00000014caca7220 */ /* 0x000fe20000400000 */
[----:B------:R-:W-:Y:S01]  /*8fb0*/  F2FP.SATFINITE.E4M3.F32.PACK_AB_MERGE_C R19, RZ, R206, RZ ;  /* 0x000000ceff13723e */ /* 0x000fe200048070ff */
[-C--:B------:R-:W-:Y:S01]  /*8fc0*/  FMUL R203, R203, R20.reuse ;  /* 0x00000014cbcb7220 */ /* 0x080fe20000400000 */
[----:B------:R-:W-:Y:S01]  /*8fd0*/  F2FP.SATFINITE.E4M3.F32.PACK_AB_MERGE_C R207, RZ, R207, RZ ;  /* 0x000000cfffcf723e */ /* 0x000fe200048070ff */
[----:B------:R1:W-:Y:S01]  /*8fe0*/  @!P0 STG.E.U8 desc[UR16][R12.64+0x1], R9 ;  /* 0x000001090c008986 */ /* 0x0003e2000c101110 */
[----:B------:R-:W-:Y:S01]  /*8ff0*/  ISETP.LT.OR P0, PT, R29, 0xa, !P2 ;  /* 0x0000000a1d00780c */ /* 0x000fe20005701670 */
[----:B------:R-:W-:Y:S01]  /*9000*/  FMUL R201, R201, R20 ;  /* 0x00000014c9c97220 */ /* 0x000fe20000400000 */
[----:B0-----:R-:W-:Y:S01]  /*9010*/  F2FP.SATFINITE.E4M3.F32.PACK_AB_MERGE_C R5, RZ, R208, RZ ;  /* 0x000000d0ff05723e */ /* 0x001fe200048070ff */
[----:B------:R-:W-:Y:S01]  /*9020*/  @!P5 STG.E.U8 desc[UR16][R10.64+0x8], R209 ;  /* 0x000008d10a00d986 */ /* 0x000fe2000c101110 */
[C---:B------:R-:W-:Y:S01]  /*9030*/  ISETP.LT.OR P5, PT, R29.reuse, 0x11, !P1 ;  /* 0x000000111d00780c */ /* 0x040fe20004fa1670 */
        /* <DEDUP_REMOVED lines=9> */
[----:B-1----:R-:W-:Y:S01]  /*90d0*/  F2FP.SATFINITE.E4M3.F32.PACK_AB_MERGE_C R9, RZ, R204, RZ ;  /* 0x000000ccff09723e */ /* 0x002fe200048070ff */
[----:B------:R1:W-:Y:S01]  /*90e0*/  @!P0 STG.E.U8 desc[UR16][R12.64+0x9], R19 ;  /* 0x000009130c008986 */ /* 0x0003e2000c101110 */
[----:B------:R-:W-:Y:S01]  /*90f0*/  ISETP.LT.OR P0, PT, R29, 0x12, !P2 ;  /* 0x000000121d00780c */ /* 0x000fe20005701670 */
[-C--:B------:R-:W-:Y:S01]  /*9100*/  FMUL R197, R197, R20.reuse ;  /* 0x00000014c5c57220 */ /* 0x080fe20000400000 */
[----:B------:R-:W-:Y:S01]  /*9110*/  F2FP.SATFINITE.E4M3.F32.PACK_AB_MERGE_C R201, RZ, R201, RZ ;  /* 0x000000c9ffc9723e */ /* 0x000fe200048070ff */
[----:B------:R-:W-:Y:S01]  /*9120*/  @!P5 STG.E.U8 desc[UR16][R10.64+0x10], R205 ;  /* 0x000010cd0a00d986 */ /* 0x000fe2000c101110 */
[C---:B------:R-:W-:Y:S01]  /*9130*/  ISETP.LT.OR P5, PT, R29.reuse, 0x19, !P1 ;  /* 0x000000191d00780c */ /* 0x040fe20004fa1670 */
[----:B------:R-:W-:Y:S01]  /*9140*/  FMUL R196, R196, R20 ;  /* 0x00000014c4c47220 */ /* 0x000fe20000400000 */
[----:B0-----:R-:W-:Y:S01]  /*9150*/  F2FP.SATFINITE.E4M3.F32.PACK_AB_MERGE_C R5, RZ, R202, RZ ;  /* 0x000000caff05723e */ /* 0x001fe200048070ff */
        /* <DEDUP_REMOVED lines=113> */
[----:B------:R-:W-:Y:S01]  /*9870*/  ISETP.LT.OR P4, PT, R29, 0x52, !P1 ;  /* 0x000000521d00780c */ /* 0x000fe20004f81670 */
[----:B------:R-:W-:Y:S01]  /*9880*/  FMUL R167, R167, R20 ;  /* 0x00000014a7a77220 */ /* 0x000fe20000400000 */
[----:B------:R-:W-:Y:S01]  /*9890*/  F2FP.SATFINITE.E4M3.F32.PACK_AB_MERGE_C R171, RZ, R171, RZ ;  /* 0x000000abffab723e */ /* 0x000fe200048070ff */
[----:B------:R-:W-:Y:S01]  /*98a0*/  @!P6 STG.E.U8 desc[UR16][R12.64+0x48], R175 ;  /* 0x000048af0c00e986 */ /* 0x000fe2000c101110 */
[----:B-1----:R-:W-:Y:S01]  /*98b0*/  F2FP.SATFINITE.E4M3.F32.PACK_AB_MERGE_C R5, RZ, R174, RZ ;  /* 0x000000aeff05723e */ /* 0x002fe200048070ff */
[-C--:B------:R-:W-:Y:S01]  /*98c0*/  FMUL R166, R166, R20.reuse ;  /* 0x00000014a6a67220 */ /* 0x080fe20000400000 */
[----:B------:R-:W-:Y:S01]  /*98d0*/  ISETP.LT.OR P6, PT, R29, 0x51, !P2 ;  /* 0x000000511d00780c */ /* 0x000fe200057c1670 */
[-C--:B------:R-:W-:Y:S01]  /*98e0*/  FMUL R165, R165, R20.reuse ;  /* 0x00000014a5a57220 */ /* 0x080fe20000400000 */
[----:B------:R-:W-:Y:S01]  /*98f0*/  F2FP.SATFINITE.E4M3.F32.PACK_AB_MERGE_C R169, RZ, R169, RZ ;  /* 0x000000a9ffa9723e */ /* 0x000fe200048070ff */
[----:B------:R1:W-:Y:S01]  /*9900*/  @!P0 STG.E.U8 desc[UR16][R12.64+0x49], R5 ;  /* 0x000049050c008986 */ /* 0x0003e2000c101110 */
[C---:B------:R-:W-:Y:S01]  /*9910*/  ISETP.LT.OR P0, PT, R29.reuse, 0x52, !P2 ;  /* 0x000000521d00780c */ /* 0x040fe20005701670 */
[----:B------:R-:W-:Y:S01]  /*9920*/  FMUL R164, R164, R20 ;  /* 0x00000014a4a47220 */ /* 0x000fe20000400000 */
[----:B0-----:R-:W-:Y:S01]  /*9930*/  F2FP.SATFINITE.E4M3.F32.PACK_AB_MERGE_C R19, RZ, R168, RZ ;  /* 0x000000a8ff13723e */ /* 0x001fe200048070ff */
[----:B------:R-:W-:Y:S01]  /*9940*/  @!P5 STG.E.U8 desc[UR16][R10.64+0x50], R173 ;  /* 0x000050ad0a00d986 */ /* 0x000fe2000c101110 */
[----:B------:R-:W-:Y:S01]  /*9950*/  ISETP.LT.OR P5, PT, R29, 0x59, !P1 ;  /* 0x000000591d00780c */ /* 0x000fe20004fa1670 */
[-C--:B------:R-:W-:Y:S01]  /*9960*/  FMUL R163, R163, R20.reuse ;  /* 0x00000014a3a37220 */ /* 0x080fe20000400000 */
[C---:B------:R-:W-:Y:S01]  /*9970*/  ISETP.LT.OR P1, PT, R29.reuse, 0x5a, !P1 ;  /* 0x0000005a1d00780c */ /* 0x040fe20004f21670 */
[----:B------:R0:W-:Y:S01]  /*9980*/  @!P4 STG.E.U8 desc[UR16][R10.64+0x51], R9 ;  /* 0x000051090a00c986 */ /* 0x0001e2000c101110 */
[C---:B------:R-:W-:Y:S01]  /*9990*/  ISETP.LT.OR P4, PT, R29.reuse, 0x59, !P2 ;  /* 0x000000591d00780c */ /* 0x040fe20005781670 */
[----:B------:R-:W-:Y:S01]  /*99a0*/  FMUL R162, R162, R20 ;  /* 0x00000014a2a27220 */ /* 0x000fe20000400000 */
[----:B------:R-:W-:Y:S01]  /*99b0*/  ISETP.LT.OR P2, PT, R29, 0x5a, !P2 ;  /* 0x0000005a1d00780c */ /* 0x000fe20005741670 */
[----:B------:R-:W-:Y:S01]  /*99c0*/  @!P6 STG.E.U8 desc[UR16][R12.64+0x50], R171 ;  /* 0x000050ab0c00e986 */ /* 0x000fe2000c101110 */
[----:B-1----:R-:W-:Y:S01]  /*99d0*/  F2FP.SATFINITE.E4M3.F32.PACK_AB_MERGE_C R5, RZ, R170, RZ ;  /* 0x000000aaff05723e */ /* 0x002fe200048070ff */
[-C--:B------:R-:W-:Y:S01]  /*99e0*/  FMUL R160, R160, R20.reuse ;  /* 0x00000014a0a07220 */ /* 0x080fe20000400000 */
[----:B------:R-:W-:Y:S01]  /*99f0*/  F2FP.SATFINITE.E4M3.F32.PACK_AB_MERGE_C R167, RZ, R167, RZ ;  /* 0x000000a7ffa7723e */ /* 0x000fe200048070ff */
[-C--:B------:R-:W-:Y:S01]  /*9a00*/  FMUL R161, R161, R20.reuse ;  /* 0x00000014a1a17220 */ /* 0x080fe20000400000 */
[----:B------:R-:W-:Y:S01]  /*9a10*/  F2FP.SATFINITE.E4M3.F32.PACK_AB_MERGE_C R165, RZ, R165, RZ ;  /* 0x000000a5ffa5723e */ /* 0x000fe200048070ff */
[----:B------:R1:W-:Y:S01]  /*9a20*/  @!P0 STG.E.U8 desc[UR16][R12.64+0x51], R5 ;  /* 0x000051050c008986 */ /* 0x0003e2000c101110 */
[----:B------:R-:W-:Y:S01]  /*9a30*/  ISETP.GE.AND P0, PT, R30, 0x81, PT ;  /* 0x000000811e00780c */ /* 0x000fe20003f06270 */
[----:B------:R-:W-:Y:S01]  /*9a40*/  FMUL R159, R159, R20 ;  /* 0x000000149f9f7220 */ /* 0x000fe20000400000 */
[----:B0-----:R-:W-:Y:S01]  /*9a50*/  F2FP.SATFINITE.E4M3.F32.PACK_AB_MERGE_C R9, RZ, R164, RZ ;  /* 0x000000a4ff09723e */ /* 0x001fe200048070ff */
[----:B------:R-:W-:Y:S01]  /*9a60*/  @!P5 STG.E.U8 desc[UR16][R10.64+0x58], R169 ;  /* 0x000058a90a00d986 */ /* 0x000fe2000c101110 */
[C---:B------:R-:W-:Y:S01]  /*9a70*/  ISETP.LT.OR P6, PT, R29.reuse, 0x1, !P0 ;  /* 0x000000011d00780c */ /* 0x040fe200047c1670 */
[-C--:B------:R-:W-:Y:S01]  /*9a80*/  FMUL R158, R158, R20.reuse ;  /* 0x000000149e9e7220 */ /* 0x080fe20000400000 */
[----:B------:R-:W-:Y:S01]  /*9a90*/  ISETP.LT.OR P5, PT, R29, 0x2, !P0 ;  /* 0x000000021d00780c */ /* 0x000fe200047a1670 */
[----:B------:R-:W-:Y:S01]  /*9aa0*/  @!P1 STG.E.U8 desc[UR16][R10.64+0x59], R19 ;  /* 0x000059130a009986 */ /* 0x000fe2000c101110 */
[----:B------:R-:W-:Y:S01]  /*9ab0*/  ISETP.GE.AND P1, PT, R30, 0x89, PT ;  /* 0x000000891e00780c */ /* 0x000fe20003f26270 */
        /* <DEDUP_REMOVED lines=13> */
[C---:B------:R-:W-:Y:S01]  /*9b90*/  ISETP.LT.OR P6, PT, R29.reuse, 0x2, !P1 ;  /* 0x000000021d00780c */ /* 0x040fe20004fc1670 */
[-C--:B------:R-:W-:Y:S01]  /*9ba0*/  FMUL R152, R152, R20.reuse ;  /* 0x0000001498987220 */ /* 0x080fe20000400000 */
[----:B------:R-:W-:Y:S01]  /*9bb0*/  F2FP.SATFINITE.E4M3.F32.PACK_AB_MERGE_C R157, RZ, R157, RZ ;  /* 0x0000009dff9d723e */ /* 0x000fe200048070ff */
[----:B------:R1:W-:Y:S01]  /*9bc0*/  @!P5 STG.E.U8 desc[UR16][R14.64+0x1], R9 ;  /* 0x000001090e00d986 */ /* 0x0003e2000c101110 */
[----:B------:R-:W-:Y:S01]  /*9bd0*/  ISETP.LT.OR P5, PT, R29, 0x9, !P0 ;  /* 0x000000091d00780c */ /* 0x000fe200047a1670 */
[----:B------:R-:W-:Y:S01]  /*9be0*/  FMUL R153, R153, R20 ;  /* 0x0000001499997220 */ /* 0x000fe20000400000 */
[----:B------:R-:W-:Y:S01]  /*9bf0*/  F2FP.SATFINITE.E4M3.F32.PACK_AB_MERGE_C R155, RZ, R155, RZ ;  /* 0x0000009bff9b723e */ /* 0x000fe200048070ff */
[----:B------:R-:W-:Y:S01]  /*9c00*/  @!P4 STG.E.U8 desc[UR16][R16.64], R163 ;  /* 0x000000a31000c986 */ /* 0x000fe2000c101110 */
[----:B0-----:R-:W-:Y:S01]  /*9c10*/  F2FP.SATFINITE.E4M3.F32.PACK_AB_MERGE_C R5, RZ, R162, RZ ;  /* 0x000000a2ff05723e */ /* 0x001fe200048070ff */
[-C--:B------:R-:W-:Y:S01]  /*9c20*/  FMUL R151, R151, R20.reuse ;  /* 0x0000001497977220 */ /* 0x080fe20000400000 */
[C---:B------:R-:W-:Y:S01]  /*9c30*/  ISETP.LT.OR P4, PT, R29.reuse, 0x9, !P1 ;  /* 0x000000091d00780c */ /* 0x040fe20004f81670 */
[-C--:B------:R-:W-:Y:S01]  /*9c40*/  FMUL R150, R150, R20.reuse ;  /* 0x0000001496967220 */ /* 0x080fe20000400000 */
[----:B------:R-:W-:Y:S01]  /*9c50*/  F2FP.SATFINITE.E4M3.F32.PACK_AB_MERGE_C R153, RZ, R153, RZ ;  /* 0x00000099ff99723e */ /* 0x000fe200048070ff */
[----:B------:R0:W-:Y:S01]  /*9c60*/  @!P6 STG.E.U8 desc[UR16][R16.64+0x1], R5 ;  /* 0x000001051000e986 */ /* 0x0001e2000c101110 */
[C---:B------:R-:W-:Y:S01]  /*9c70*/  ISETP.LT.OR P6, PT, R29.reuse, 0xa, !P1 ;  /* 0x0000000a1d00780c */ /* 0x040fe20004fc1670 */
[----:B------:R-:W-:Y:S01]  /*9c80*/  FMUL R148, R148, R20 ;  /* 0x0000001494947220 */ /* 0x000fe20000400000 */
[----:B-1----:R-:W-:Y:S01]  /*9c90*/  F2FP.SATFINITE.E4M3.F32.PACK_AB_MERGE_C R9, RZ, R160, RZ ;  /* 0x000000a0ff09723e */ /* 0x002fe200048070ff */
[----:B------:R-:W-:Y:S01]  /*9ca0*/  @!P5 STG.E.U8 desc[UR16][R14.64+0x8], R161 ;  /* 0x000008a10e00d986 */ /* 0x000fe2000c101110 */
[----:B------:R-:W-:Y:S01]  /*9cb0*/  ISETP.LT.OR P5, PT, R29, 0x11, !P0 ;  /* 0x000000111d00780c */ /* 0x000fe200047a1670 */
        /* <DEDUP_REMOVED lines=9> */
[----:B------:R-:W-:Y:S01]  /*9d50*/  ISETP.LT.OR P4, PT, R29, 0x11, !P1 ;  /* 0x000000111d00780c */ /* 0x000fe20004f81670 */
[-C--:B------:R-:W-:Y:S01]  /*9d60*/  FMUL R144, R144, R20.reuse ;  /* 0x0000001490907220 */ /* 0x080fe20000400000 */
[-C--:B------:R-:W-:Y:S01]  /*9d70*/  FMUL R145, R145, R20.reuse ;  /* 0x0000001491917220 */ /* 0x080fe20000400000 */
[----:B------:R0:W-:Y:S01]  /*9d80*/  @!P6 STG.E.U8 desc[UR16][R16.64+0x9], R5 ;  /* 0x000009051000e986 */ /* 0x0001e2000c101110 */
[----:B------:R-:W-:Y:S01]  /*9d90*/  ISETP.LT.OR P6, PT, R29, 0x12, !P1 ;  /* 0x000000121d00780c */ /* 0x000fe20004fc1670 */
[----:B------:R-:W-:Y:S01]  /*9da0*/  FMUL R143, R143, R20 ;  /* 0x000000148f8f7220 */ /* 0x000fe20000400000 */
[----:B-1----:R-:W-:Y:S01]  /*9db0*/  F2FP.SATFINITE.E4M3.F32.PACK_AB_MERGE_C R9, RZ, R156, RZ ;  /* 0x0000009cff09723e */ /* 0x002fe200048070ff */
        /* <DEDUP_REMOVED lines=13> */
[----:B------:R-:W-:Y:S01]  /*9e90*/  F2FP.SATFINITE.E4M3.F32.PACK_AB_MERGE_C R143, RZ, R143, RZ ;  /* 0x0000008fff8f723e */ /* 0x000fe200048070ff */
[----:B------:R0:W-:Y:S01]  /*9ea0*/  @!P6 STG.E.U8 desc[UR16][R16.64+0x11], R5 ;  /* 0x000011051000e986 */ /* 0x0001e2000c101110 */
[C---:B------:R-:W-:Y:S01]  /*9eb0*/  ISETP.LT.OR P6, PT, R29.reuse, 0x1a, !P1 ;  /* 0x0000001a1d00780c */ /* 0x040fe20004fc1670 */
        /* <DEDUP_REMOVED lines=62> */
[-C--:B------:R-:W-:Y:S01]  /*a2a0*/  FMUL R120, R120, R20.reuse ;  /* 0x0000001478787220 */ /* 0x080fe20000400000 */
[----:B------:R-:W-:Y:S01]  /*a2b0*/  FMUL R23, R23, R20 ;  /* 0x0000001417177220 */ /* 0x000fe20000400000 */
[----:B0-----:R-:W-:Y:S01]  /*a2c0*/  F2FP.SATFINITE.E4M3.F32.PACK_AB_MERGE_C R5, RZ, R138, RZ ;  /* 0x0000008aff05723e */ /* 0x001fe200048070ff */
[----:B------:R-:W-:Y:S01]  /*a2d0*/  @!P4 STG.E.U8 desc[UR16][R16.64+0x30], R139 ;  /* 0x0000308b1000c986 */ /* 0x000fe2000c101110 */
[C---:B------:R-:W-:Y:S01]  /*a2e0*/  ISETP.LT.OR P4, PT, R29.reuse, 0x39, !P1 ;  /* 0x000000391d00780c */ /* 0x040fe20004f81670 */
[----:B------:R-:W-:Y:S01]  /*a2f0*/  FMUL R22, R22, R20 ;  /* 0x0000001416167220 */ /* 0x000fe20000400000 */
[----:B------:R-:W-:Y:S01]  /*a300*/  F2FP.SATFINITE.E4M3.F32.PACK_AB_MERGE_C R123, RZ, R123, RZ ;  /* 0x0000007bff7b723e */ /* 0x000fe200048070ff */
[----:B------:R0:W-:Y:S01]  /*a310*/  @!P6 STG.E.U8 desc[UR16][R16.64+0x31], R5 ;  /* 0x000031051000e986 */ /* 0x0001e2000c101110 */
[----:B------:R-:W-:-:S02]  /*a320*/  ISETP.LT.OR P6, PT, R29, 0x3a, !P1 ;  /* 0x0000003a1d00780c */ /* 0x000fc40004fc1670 */
[----:B-1----:R-:W-:Y:S01]  /*a330*/  F2FP.SATFINITE.E4M3.F32.PACK_AB_MERGE_C R9, RZ, R136, RZ ;  /* 0x00000088ff09723e */ /* 0x002fe200048070ff */
[----:B------:R-:W-:Y:S01]  /*a340*/  @!P5 STG.E.U8 desc[UR16][R14.64+0x38], R137 ;  /* 0x000038890e00d986 */ /* 0x000fe2000c101110 */
[C---:B------:R-:W-:Y:S02]  /*a350*/  ISETP.LT.OR P5, PT, R29.reuse, 0x41, !P0 ;  /* 0x000000411d00780c */ /* 0x040fe400047a1670 */
[----:B------:R-:W-:Y:S01]  /*a360*/  F2FP.SATFINITE.E4M3.F32.PACK_AB_MERGE_C R121, RZ, R121, RZ ;  /* 0x00000079ff79723e */ /* 0x000fe200048070ff */
[----:B------:R1:W-:Y:S01]  /*a370*/  @!P2 STG.E.U8 desc[UR16][R14.64+0x39], R9 ;  /* 0x000039090e00a986 */ /* 0x0003e2000c101110 */
[----:B------:R-:W-:Y:S02]  /*a380*/  ISETP.LT.OR P2, PT, R29, 0x42, !P0 ;  /* 0x000000421d00780c */ /* 0x000fe40004741670 */
[----:B------:R-:W-:Y:S01]  /*a390*/  F2FP.SATFINITE.E4M3.F32.PACK_AB_MERGE_C R23, RZ, R23, RZ ;  /* 0x00000017ff17723e */ /* 0x000fe200048070ff */
[----:B------:R-:W-:Y:S01]  /*a3a0*/  @!P4 STG.E.U8 desc[UR16][R16.64+0x38], R135 ;  /* 0x000038871000c986 */ /* 0x000fe2000c101110 */
[----:B0-----:R-:W-:-:S02]  /*a3b0*/  F2FP.SATFINITE.E4M3.F32.PACK_AB_MERGE_C R5, RZ, R134, RZ ;  /* 0x00000086ff05723e */ /* 0x001fc400048070ff */
[C---:B------:R-:W-:Y:S02]  /*a3c0*/  ISETP.LT.OR P4, PT, R29.reuse, 0x41, !P1 ;  /* 0x000000411d00780c */ /* 0x040fe40004f81670 */
[----:B------:R-:W-:Y:S01]  /*a3d0*/  F2FP.SATFINITE.E4M3.F32.PACK_AB_MERGE_C R11, RZ, R22, RZ ;  /* 0x00000016ff0b723e */ /* 0x000fe200048070ff */
[----:B------:R0:W-:Y:S01]  /*a3e0*/  @!P6 STG.E.U8 desc[UR16][R16.64+0x39], R5 ;  /* 0x000039051000e986 */ /* 0x0001e2000c101110 */
[C---:B------:R-:W-:Y:S02]  /*a3f0*/  ISETP.LT.OR P6, PT, R29.reuse, 0x42, !P1 ;  /* 0x000000421d00780c */ /* 0x040fe40004fc1670 */
[----:B-1----:R-:W-:Y:S01]  /*a400*/  F2FP.SATFINITE.E4M3.F32.PACK_AB_MERGE_C R9, RZ, R132, RZ ;  /* 0x00000084ff09723e */ /* 0x002fe200048070ff */
[----:B------:R-:W-:Y:S01]  /*a410*/  @!P5 STG.E.U8 desc[UR16][R14.64+0x40], R133 ;  /* 0x000040850e00d986 */ /* 0x000fe2000c101110 */
[----:B------:R-:W-:-:S03]  /*a420*/  ISETP.LT.OR P5, PT, R29, 0x49, !P0 ;  /* 0x000000491d00780c */ /* 0x000fc600047a1670 */
[----:B------:R1:W-:Y:S01]  /*a430*/  @!P2 STG.E.U8 desc[UR16][R14.64+0x41], R9 ;  /* 0x000041090e00a986 */ /* 0x0003e2000c101110 */
[C---:B------:R-:W-:Y:S02]  /*a440*/  ISETP.LT.OR P2, PT, R29.reuse, 0x4a, !P0 ;  /* 0x0000004a1d00780c */ /* 0x040fe40004741670 */
[----:B0-----:R-:W-:Y:S01]  /*a450*/  F2FP.SATFINITE.E4M3.F32.PACK_AB_MERGE_C R5, RZ, R130, RZ ;  /* 0x00000082ff05723e */ /* 0x001fe200048070ff */
[----:B------:R-:W-:Y:S01]  /*a460*/  @!P4 STG.E.U8 desc[UR16][R16.64+0x40], R131 ;  /* 0x000040831000c986 */ /* 0x000fe2000c101110 */
[----:B------:R-:W-:-:S03]  /*a470*/  ISETP.LT.OR P4, PT, R29, 0x49, !P1 ;  /* 0x000000491d00780c */ /* 0x000fc60004f81670 */
        /* <DEDUP_REMOVED lines=14> */
[C---:B------:R-:W-:Y:S02]  /*a560*/  ISETP.LT.OR P5, PT, R29.reuse, 0x59, !P1 ;  /* 0x000000591d00780c */ /* 0x040fe40004fa1670 */
[C---:B------:R-:W-:Y:S01]  /*a570*/  ISETP.LT.OR P1, PT, R29.reuse, 0x5a, !P1 ;  /* 0x0000005a1d00780c */ /* 0x040fe20004f21670 */
[----:B------:R1:W-:Y:S01]  /*a580*/  @!P2 STG.E.U8 desc[UR16][R14.64+0x51], R9 ;  /* 0x000051090e00a986 */ /* 0x0003e2000c101110 */
[C---:B------:R-:W-:Y:S02]  /*a590*/  ISETP.LT.OR P2, PT, R29.reuse, 0x59, !P0 ;  /* 0x000000591d00780c */ /* 0x040fe40004741670 */
[----:B------:R-:W-:Y:S01]  /*a5a0*/  ISETP.LT.OR P0, PT, R29, 0x5a, !P0 ;  /* 0x0000005a1d00780c */ /* 0x000fe20004701670 */
[----:B------:R2:W-:Y:S01]  /*a5b0*/  @!P4 STG.E.U8 desc[UR16][R16.64+0x50], R123 ;  /* 0x0000507b1000c986 */ /* 0x0005e2000c101110 */
[----:B0-----:R-:W-:-:S05]  /*a5c0*/  F2FP.SATFINITE.E4M3.F32.PACK_AB_MERGE_C R5, RZ, R122, RZ ;  /* 0x0000007aff05723e */ /* 0x001fca00048070ff */
[----:B------:R2:W-:Y:S01]  /*a5d0*/  @!P6 STG.E.U8 desc[UR16][R16.64+0x51], R5 ;  /* 0x000051051000e986 */ /* 0x0005e2000c101110 */
[----:B-1----:R-:W-:-:S03]  /*a5e0*/  F2FP.SATFINITE.E4M3.F32.PACK_AB_MERGE_C R9, RZ, R120, RZ ;  /* 0x00000078ff09723e */ /* 0x002fc600048070ff */
[----:B------:R2:W-:Y:S04]  /*a5f0*/  @!P2 STG.E.U8 desc[UR16][R14.64+0x58], R121 ;  /* 0x000058790e00a986 */ /* 0x0005e8000c101110 */
[----:B------:R2:W-:Y:S04]  /*a600*/  @!P0 STG.E.U8 desc[UR16][R14.64+0x59], R9 ;  /* 0x000059090e008986 */ /* 0x0005e8000c101110 */
[----:B------:R2:W-:Y:S04]  /*a610*/  @!P5 STG.E.U8 desc[UR16][R16.64+0x58], R23 ;  /* 0x000058171000d986 */ /* 0x0005e8000c101110 */
[----:B------:R2:W-:Y:S02]  /*a620*/  @!P1 STG.E.U8 desc[UR16][R16.64+0x59], R11 ;  /* 0x0000590b10009986 */ /* 0x0005e4000c101110 */
.L_x_232:
[----:B------:R-:W-:Y:S05]  /*a630*/  BSYNC B0 ;  /* 0x0000000000007941 */ /* 0x000fea0003800000 */
.L_x_38:
[----:B------:R-:W-:Y:S01]  /*a640*/  ULDC UR6, c[0x0][0xc] ;  /* 0x0000030000067ab9 */ /* 0x000fe20000000800 */
[----:B------:R-:W-:Y:S01]  /*a650*/  ULDC UR7, c[0x0][0x10] ;  /* 0x0000040000077ab9 */ /* 0x000fe20000000800 */
[----:B-12--5:R-:W1:Y:S01]  /*a660*/  LDC R5, c[0x0][0x14] ;  /* 0x00000500ff057b82 */ /* 0x026e620000000800 */
[----:B------:R-:W-:Y:S01]  /*a670*/  UIMAD.WIDE.U32 UR6, UR6, UR7, URZ ;  /* 0x00000007060672a5 */ /* 0x000fe2000f8e003f */
[----:B---3--:R-:W-:Y:S01]  /*a680*/  PRMT R8, RZ, 0x7610, R8 ;  /* 0x00007610ff087816 */ /* 0x008fe20000000008 */
[----:B------:R-:W-:-:S04]  /*a690*/  IMAD.MOV.U32 R9, RZ, RZ, -0x1 ;  /* 0xffffffffff097424 */ /* 0x000fc800078e00ff */
[----:B-1----:R-:W-:-:S04]  /*a6a0*/  IMAD.WIDE.U32 R2, R5, UR6, R2 ;  /* 0x0000000605027c25 */ /* 0x002fc8000f8e0002 */
[----:B------:R-:W-:Y:S01]  /*a6b0*/  IMAD R5, R5, UR7, RZ ;  /* 0x0000000705057c24 */ /* 0x000fe2000f8e02ff */
[----:B------:R-:W-:Y:S02]  /*a6c0*/  ULDC.64 UR6, c[0x0][0x650] ;  /* 0x0001940000067ab9 */ /* 0x000fe40000000a00 */
[----:B------:R-:W-:Y:S01]  /*a6d0*/  ISETP.GE.U32.AND P0, PT, R2, UR6, PT ;  /* 0x0000000602007c0c */ /* 0x000fe2000bf06070 */
[----:B------:R-:W-:Y:S02]  /*a6e0*/  IMAD.IADD R3, R3, 0x1, R5 ;  /* 0x0000000103037824 */ /* 0x000fe400078e0205 */
[----:B------:R-:W-:-:S03]  /*a6f0*/  IMAD.MOV.U32 R5, RZ, RZ, -0x1 ;  /* 0xffffffffff057424 */ /* 0x000fc600078e00ff */
[----:B------:R-:W-:-:S13]  /*a700*/  ISETP.GE.U32.AND.EX P0, PT, R3, UR7, PT, P0 ;  /* 0x0000000703007c0c */ /* 0x000fda000bf06100 */
[----:B------:R-:W-:Y:S05]  /*a710*/  @P0 BRA `(.L_x_233) ;  /* 0x0000000400600947 */ /* 0x000fea0003800000 */
[----:B------:R-:W1:Y:S01]  /*a720*/  S2R R22, SR_CTAID.X ;  /* 0x0000000000167919 */ /* 0x000e620000002500 */
[----:B----4-:R-:W2:Y:S01]  /*a730*/  LDC.64 R14, c[0x0][0x628] ;  /* 0x00018a00ff0e7b82 */ /* 0x010ea20000000a00 */
[----:B------:R-:W-:Y:S01]  /*a740*/  ULDC UR6, c[0x0][0x150] ;  /* 0x0000540000067ab9 */ /* 0x000fe20000000800 */
[----:B------:R-:W-:Y:S01]  /*a750*/  IMAD.MOV.U32 R12, RZ, RZ, R2 ;  /* 0x000000ffff0c7224 */ /* 0x000fe200078e0002 */
[----:B------:R-:W3:Y:S01]  /*a760*/  S2R R24, SR_CTAID.Y ;  /* 0x0000000000187919 */ /* 0x000ee20000002600 */
[----:B------:R-:W-:-:S04]  /*a770*/  IMAD.MOV.U32 R13, RZ, RZ, R3 ;  /* 0x000000ffff0d7224 */ /* 0x000fc800078e0003 */
[----:B------:R-:W4:Y:S08]  /*a780*/  LDC R25, c[0x0][0x144] ;  /* 0x00005100ff197b82 */ /* 0x000f300000000800 */
[----:B0-----:R-:W0:Y:S08]  /*a790*/  LDC R16, c[0x0][0x630] ;  /* 0x00018c00ff107b82 */ /* 0x001e300000000800 */
[----:B------:R-:W0:Y:S01]  /*a7a0*/  LDC.64 R18, c[0x0][0x620] ;  /* 0x00018800ff127b82 */ /* 0x000e220000000a00 */
[----:B--2---:R-:W-:-:S04]  /*a7b0*/  ISETP.NE.U32.AND P0, PT, R14, RZ, PT ;  /* 0x000000ff0e00720c */ /* 0x004fc80003f05070 */
[----:B------:R-:W-:Y:S02]  /*a7c0*/  ISETP.NE.AND.EX P0, PT, R15, RZ, PT, P0 ;  /* 0x000000ff0f00720c */ /* 0x000fe40003f05300 */
[----:B-1----:R-:W-:-:S05]  /*a7d0*/  I2FP.F32.U32 R5, R22 ;  /* 0x0000001600057245 */ /* 0x002fca0000201000 */
[----:B------:R-:W-:-:S04]  /*a7e0*/  FMUL R5, R5, UR6 ;  /* 0x0000000605057c20 */ /* 0x000fc80008400000 */
[----:B------:R1:W2:Y:S02]  /*a7f0*/  F2I.U32.TRUNC.NTZ R23, R5 ;  /* 0x0000000500177305 */ /* 0x0002a4000020f000 */
[----:B---34-:R-:W-:Y:S05]  /*a800*/  @!P0 BRA `(.L_x_234) ;  /* 0x0000000000288947 */ /* 0x018fea0003800000 */
[----:B-1----:R-:W1:Y:S02]  /*a810*/  LDC R5, c[0x0][0x634] ;  /* 0x00018d00ff057b82 */ /* 0x002e640000000800 */
[----:B-1----:R-:W-:-:S05]  /*a820*/  IADD3 R5, P0, R2, R5, RZ ;  /* 0x0000000502057210 */ /* 0x002fca0007f1e0ff */
        /* <DEDUP_REMOVED lines=8> */
.L_x_234:
[-CC-:B0-----:R-:W-:Y:S01]  /*a8b0*/  SHF.R.U64 R17, R12, R16.reuse, R13.reuse ;  /* 0x000000100c117219 */ /* 0x181fe2000000120d */
[----:B------:R-:W0:Y:S01]  /*a8c0*/  LDC.64 R30, c[0x0][0x640] ;  /* 0x00019000ff1e7b82 */ /* 0x000e220000000a00 */
[----:B-1----:R-:W-:Y:S01]  /*a8d0*/  SHF.R.U32.HI R5, RZ, R16, R13 ;  /* 0x00000010ff057219 */ /* 0x002fe2000001160d */
[----:B--2---:R-:W-:Y:S01]  /*a8e0*/  IMAD.MOV R23, RZ, RZ, -R23 ;  /* 0x000000ffff177224 */ /* 0x004fe200078e0a17 */
[----:B------:R-:W-:Y:S01]  /*a8f0*/  IADD3 R11, P0, RZ, -R17, RZ ;  /* 0x80000011ff0b7210 */ /* 0x000fe20007f1e0ff */
[----:B------:R-:W-:Y:S02]  /*a900*/  ULDC UR6, c[0x0][0x154] ;  /* 0x0000550000067ab9 */ /* 0x000fe40000000800 */
[----:B------:R-:W-:Y:S02]  /*a910*/  IMAD R25, R25, R23, R22 ;  /* 0x0000001719197224 */ /* 0x000fe400078e0216 */
[----:B------:R-:W1:Y:S01]  /*a920*/  LDC R12, c[0x0][0x618] ;  /* 0x00018600ff0c7b82 */ /* 0x000e620000000800 */
[----:B------:R-:W-:-:S02]  /*a930*/  IMAD.X R5, RZ, RZ, ~R5, P0 ;  /* 0x000000ffff057224 */ /* 0x000fc400000e0e05 */
[----:B------:R-:W-:-:S04]  /*a940*/  IMAD.WIDE.U32 R8, R11, R18, R2 ;  /* 0x000000120b087225 */ /* 0x000fc800078e0002 */
[----:B------:R-:W-:Y:S01]  /*a950*/  IMAD R10, R5, R18, RZ ;  /* 0x00000012050a7224 */ /* 0x000fe200078e02ff */
[----:B------:R-:W2:Y:S03]  /*a960*/  LDC R26, c[0x0][0x608] ;  /* 0x00018200ff1a7b82 */ /* 0x000ea60000000800 */
[----:B------:R-:W-:Y:S02]  /*a970*/  IMAD R5, R11, R19, R10 ;  /* 0x000000130b057224 */ /* 0x000fe400078e020a */
[----:B------:R-:W-:Y:S02]  /*a980*/  IMAD.MOV.U32 R11, RZ, RZ, 0x1 ;  /* 0x00000001ff0b7424 */ /* 0x000fe400078e00ff */
[----:B------:R-:W-:Y:S01]  /*a990*/  IMAD.IADD R5, R9, 0x1, R5 ;  /* 0x0000000109057824 */ /* 0x000fe200078e0205 */
[----:B------:R-:W3:Y:S01]  /*a9a0*/  LDC R28, c[0x0][0x658] ;  /* 0x00019600ff1c7b82 */ /* 0x000ee20000000800 */
[----:B------:R-:W-:-:S02]  /*a9b0*/  I2FP.F32.U32 R9, R24 ;  /* 0x0000001800097245 */ /* 0x000fc40000201000 */
[----:B0-----:R-:W-:-:S03]  /*a9c0*/  ISETP.NE.U32.AND P0, PT, R30, RZ, PT ;  /* 0x000000ff1e00720c */ /* 0x001fc60003f05070 */
[----:B------:R-:W-:Y:S01]  /*a9d0*/  FMUL R10, R9, UR6 ;  /* 0x00000006090a7c20 */ /* 0x000fe20008400000 */
[----:B------:R-:W-:Y:S01]  /*a9e0*/  ISETP.NE.AND.EX P0, PT, R31, RZ, PT, P0 ;  /* 0x000000ff1f00720c */ /* 0x000fe20003f05300 */
[----:B------:R-:W0:Y:S01]  /*a9f0*/  LDC R23, c[0x0][0x148] ;  /* 0x00005200ff177b82 */ /* 0x000e220000000800 */
[-CC-:B-1----:R-:W-:Y:S01]  /*aa00*/  SHF.R.U64 R16, R8, R12.reuse, R5.reuse ;  /* 0x0000000c08107219 */ /* 0x182fe20000001205 */
[----:B------:R1:W4:Y:S01]  /*aa10*/  F2I.U32.TRUNC.NTZ R18, R10 ;  /* 0x0000000a00127305 */ /* 0x000322000020f000 */
[----:B------:R-:W-:Y:S01]  /*aa20*/  SHF.R.U32.HI R5, RZ, R12, R5 ;  /* 0x0000000cff057219 */ /* 0x000fe20000011605 */
[----:B------:R-:W-:-:S04]  /*aa30*/  IMAD.MOV.U32 R9, RZ, RZ, -0x1 ;  /* 0xffffffffff097424 */ /* 0x000fc800078e00ff */
[----:B------:R-:W0:Y:S01]  /*aa40*/  LDC R22, c[0x0][0x600] ;  /* 0x00018000ff167b82 */ /* 0x000e220000000800 */
[-CC-:B--2---:R-:W-:Y:S02]  /*aa50*/  SHF.R.U64 R14, R16, R26.reuse, R5.reuse ;  /* 0x0000001a100e7219 */ /* 0x184fe40000001205 */
[----:B------:R-:W-:-:S05]  /*aa60*/  SHF.R.U32.HI R5, RZ, R26, R5 ;  /* 0x0000001aff057219 */ /* 0x000fca0000011605 */
[----:B------:R-:W2:Y:S01]  /*aa70*/  LDC R29, c[0x0][0x648] ;  /* 0x00019200ff1d7b82 */ /* 0x000ea20000000800 */
[-C--:B---3--:R-:W-:Y:S02]  /*aa80*/  SHF.L.U32 R8, R9, R28.reuse, RZ ;  /* 0x0000001c09087219 */ /* 0x088fe400000006ff */
[--C-:B------:R-:W-:Y:S02]  /*aa90*/  SHF.R.U64 R19, R14, R28, R5.reuse ;  /* 0x0000001c0e137219 */ /* 0x100fe40000001205 */
[----:B------:R-:W-:Y:S02]  /*aaa0*/  LOP3.LUT R27, RZ, R8, RZ, 0x33, !PT ;  /* 0x00000008ff1b7212 */ /* 0x000fe400078e33ff */
[-C--:B------:R-:W-:Y:S01]  /*aab0*/  SHF.R.U32.HI R9, RZ, R28.reuse, R5 ;  /* 0x0000001cff097219 */ /* 0x080fe20000011605 */
[----:B------:R-:W3:Y:S01]  /*aac0*/  LDC R32, c[0x0][0x638] ;  /* 0x00018e00ff207b82 */ /* 0x000ee20000000800 */
[----:B------:R-:W-:Y:S01]  /*aad0*/  SHF.L.U32 R26, R11, R28, RZ ;  /* 0x0000001c0b1a7219 */ /* 0x000fe200000006ff */
[----:B------:R-:W-:-:S06]  /*aae0*/  IMAD.MOV.U32 R8, RZ, RZ, R19 ;  /* 0x000000ffff087224 */ /* 0x000fcc00078e0013 */
[----:B------:R-:W0:Y:S01]  /*aaf0*/  LDC R33, c[0x0][0x610] ;  /* 0x00018400ff217b82 */ /* 0x000e220000000800 */
[----:B-1--4-:R-:W-:Y:S05]  /*ab00*/  @!P0 BRA `(.L_x_235) ;  /* 0x0000000000288947 */ /* 0x012fea0003800000 */
[----:B------:R-:W1:Y:S02]  /*ab10*/  LDC R8, c[0x0][0x64c] ;  /* 0x00019300ff087b82 */ /* 0x000e640000000800 */
        /* <DEDUP_REMOVED lines=9> */
.L_x_235:
[----:B--2---:R-:W-:Y:S01]  /*abb0*/  SHF.R.U64 R5, R8, R29, R9 ;  /* 0x0000001d08057219 */ /* 0x004fe20000001209 */
[----:B0-----:R-:W-:Y:S01]  /*abc0*/  VIADD R9, R22, 0xffffffff ;  /* 0xffffffff16097836 */ /* 0x001fe20000000000 */
[----:B------:R-:W-:Y:S01]  /*abd0*/  LOP3.LUT R28, R14, R27, RZ, 0xc0, !PT ;  /* 0x0000001b0e1c7212 */ /* 0x000fe200078ec0ff */
[----:B------:R-:W-:Y:S02]  /*abe0*/  IMAD.MOV R18, RZ, RZ, -R18 ;  /* 0x000000ffff127224 */ /* 0x000fe400078e0a12 */
[----:B------:R-:W-:Y:S01]  /*abf0*/  IMAD.MOV R8, RZ, RZ, -R5 ;  /* 0x000000ffff087224 */ /* 0x000fe200078e0a05 */
[----:B------:R-:W-:Y:S01]  /*ac00*/  LOP3.LUT R16, R16, R9, RZ, 0xc0, !PT ;  /* 0x0000000910107212 */ /* 0x000fe200078ec0ff */
[----:B------:R-:W-:Y:S02]  /*ac10*/  IMAD R28, R26, R5, R28 ;  /* 0x000000051a1c7224 */ /* 0x000fe400078e021c */
[----:B------:R-:W-:Y:S02]  /*ac20*/  @P3 IMAD R25, R23, R18, R24 ;  /* 0x0000001217193224 */ /* 0x000fe400078e0218 */
[----:B---3--:R-:W-:-:S02]  /*ac30*/  IMAD R5, R8, R32, R19 ;  /* 0x0000002008057224 */ /* 0x008fc400078e0213 */
[----:B------:R-:W-:Y:S02]  /*ac40*/  IMAD R28, R28, R33, R25 ;  /* 0x000000211c1c7224 */ /* 0x000fe400078e0219 */
[----:B------:R-:W-:Y:S02]  /*ac50*/  IMAD R5, R5, R22, R16 ;  /* 0x0000001605057224 */ /* 0x000fe400078e0210 */
[----:B------:R-:W-:-:S03]  /*ac60*/  IMAD.MOV.U32 R8, RZ, RZ, 0x1 ;  /* 0x00000001ff087424 */ /* 0x000fc600078e00ff */
[----:B------:R-:W-:Y:S02]  /*ac70*/  SEL R9, R5, R28, !P3 ;  /* 0x0000001c05097207 */ /* 0x000fe40005800000 */
[----:B------:R-:W-:Y:S01]  /*ac80*/  SEL R28, R28, R5, !P3 ;  /* 0x000000051c1c7207 */ /* 0x000fe20005800000 */
[----:B------:R-:W-:-:S07]  /*ac90*/  IMAD.MOV.U32 R5, RZ, RZ, R17 ;  /* 0x000000ffff057224 */ /* 0x000fce00078e0011 */
.L_x_233:
[----:B------:R-:W-:Y:S01]  /*aca0*/  LOP3.LUT P0, RZ, R8, 0xff, RZ, 0xc0, !PT ;  /* 0x000000ff08ff7812 */ /* 0x000fe2000780c0ff */
[----:B------:R-:W-:-:S12]  /*acb0*/  IMAD.MOV.U32 R8, RZ, RZ, R28 ;  /* 0x000000ffff087224 */ /* 0x000fd800078e001c */
[----:B------:R-:W-:Y:S05]  /*acc0*/  @P0 BRA `(.L_x_236) ;  /* 0xffffff64008c0947 */ /* 0x000fea000383ffff */
[----:B------:R-:W-:Y:S05]  /*acd0*/  EXIT ;  /* 0x000000000000794d */ /* 0x000fea0003800000 */
.L_x_8:
[----:B-1----:R-:W-:Y:S01]  /*ace0*/  ULDC.64 UR4, c[0x0][0x650] ;  /* 0x0001940000047ab9 */ /* 0x002fe20000000a00 */
        /* <DEDUP_REMOVED lines=25> */
.L_x_238:
[----:B------:R-:W0:Y:S01]  /*ae80*/  LDC.64 R26, c[0x0][0x640] ;  /* 0x00019000ff1a7b82 */ /* 0x000e220000000a00 */
[-CC-:B------:R-:W-:Y:S02]  /*ae90*/  SHF.R.U64 R19, R14, R20.reuse, R15.reuse ;  /* 0x000000140e137219 */ /* 0x180fe4000000120f */
[----:B------:R-:W-:Y:S02]  /*aea0*/  SHF.R.U32.HI R6, RZ, R20, R15 ;  /* 0x00000014ff067219 */ /* 0x000fe4000001160f */
[----:B------:R-:W-:-:S03]  /*aeb0*/  IADD3 R9, P0, RZ, -R19, RZ ;  /* 0x80000013ff097210 */ /* 0x000fc60007f1e0ff */
[----:B------:R-:W1:Y:S02]  /*aec0*/  LDC R14, c[0x0][0x618] ;  /* 0x00018600ff0e7b82 */ /* 0x000e640000000800 */
[----:B------:R-:W-:-:S04]  /*aed0*/  IMAD.X R7, RZ, RZ, ~R6, P0 ;  /* 0x000000ffff077224 */ /* 0x000fc800000e0e06 */
[-C--:B------:R-:W-:Y:S02]  /*aee0*/  IMAD R8, R7, R22.reuse, RZ ;  /* 0x0000001607087224 */ /* 0x080fe400078e02ff */
[----:B------:R-:W2:Y:S01]  /*aef0*/  LDC R20, c[0x0][0x608] ;  /* 0x00018200ff147b82 */ /* 0x000ea20000000800 */
[----:B------:R-:W-:-:S04]  /*af00*/  IMAD.WIDE.U32 R6, R9, R22, R2 ;  /* 0x0000001609067225 */ /* 0x000fc800078e0002 */
[----:B------:R-:W-:Y:S02]  /*af10*/  IMAD R9, R9, R23, R8 ;  /* 0x0000001709097224 */ /* 0x000fe400078e0208 */
[----:B------:R-:W-:Y:S01]  /*af20*/  IMAD.MOV.U32 R8, RZ, RZ, -0x1 ;  /* 0xffffffffff087424 */ /* 0x000fe200078e00ff */
[----:B------:R-:W3:Y:S01]  /*af30*/  LDC R25, c[0x0][0x658] ;  /* 0x00019600ff197b82 */ /* 0x000ee20000000800 */
[----:B------:R-:W-:Y:S01]  /*af40*/  IMAD.IADD R7, R7, 0x1, R9 ;  /* 0x0000000107077824 */ /* 0x000fe200078e0209 */
[----:B0-----:R-:W-:-:S04]  /*af50*/  ISETP.NE.U32.AND P0, PT, R26, RZ, PT ;  /* 0x000000ff1a00720c */ /* 0x001fc80003f05070 */
[----:B------:R-:W-:Y:S02]  /*af60*/  ISETP.NE.AND.EX P0, PT, R27, RZ, PT, P0 ;  /* 0x000000ff1b00720c */ /* 0x000fe40003f05300 */
[----:B------:R-:W0:Y:S01]  /*af70*/  LDC R22, c[0x0][0x600] ;  /* 0x00018000ff167b82 */ /* 0x000e220000000800 */
[-CC-:B-1----:R-:W-:Y:S02]  /*af80*/  SHF.R.U64 R16, R6, R14.reuse, R7.reuse ;  /* 0x0000000e06107219 */ /* 0x182fe40000001207 */
[----:B------:R-:W-:-:S05]  /*af90*/  SHF.R.U32.HI R7, RZ, R14, R7 ;  /* 0x0000000eff077219 */ /* 0x000fca0000011607 */
[----:B------:R-:W1:Y:S01]  /*afa0*/  LDC R24, c[0x0][0x648] ;  /* 0x00019200ff187b82 */ /* 0x000e620000000800 */
[-CC-:B--2---:R-:W-:Y:S02]  /*afb0*/  SHF.R.U64 R21, R16, R20.reuse, R7.reuse ;  /* 0x0000001410157219 */ /* 0x184fe40000001207 */
[----:B------:R-:W-:Y:S01]  /*afc0*/  SHF.R.U32.HI R6, RZ, R20, R7 ;  /* 0x00000014ff067219 */ /* 0x000fe20000011607 */
[----:B------:R-:W-:-:S04]  /*afd0*/  IMAD.MOV.U32 R20, RZ, RZ, 0x1 ;  /* 0x00000001ff147424 */ /* 0x000fc800078e00ff */
        /* <DEDUP_REMOVED lines=18> */
.L_x_239:
[----:B-1----:R-:W-:Y:S01]  /*b100*/  SHF.R.U64 R7, R6, R24, R7 ;  /* 0x0000001806077219 */ /* 0x002fe20000001207 */
[----:B0-----:R-:W-:Y:S01]  /*b110*/  VIADD R9, R22, 0xffffffff ;  /* 0xffffffff16097836 */ /* 0x001fe20000000000 */
[----:B------:R-:W-:Y:S01]  /*b120*/  SHF.L.U32 R20, R20, R25, RZ ;  /* 0x0000001914147219 */ /* 0x000fe200000006ff */
[----:B------:R-:W-:Y:S01]  /*b130*/  @P3 IMAD R12, R13, R18, R10 ;  /* 0x000000120d0c3224 */ /* 0x000fe200078e020a */
[----:B------:R-:W-:Y:S01]  /*b140*/  LOP3.LUT R6, R21, R30, RZ, 0xc0, !PT ;  /* 0x0000001e15067212 */ /* 0x000fe200078ec0ff */
[----:B------:R-:W-:Y:S01]  /*b150*/  IMAD.MOV R8, RZ, RZ, -R7 ;  /* 0x000000ffff087224 */ /* 0x000fe200078e0a07 */
[----:B------:R-:W-:Y:S01]  /*b160*/  LOP3.LUT R9, R16, R9, RZ, 0xc0, !PT ;  /* 0x0000000910097212 */ /* 0x000fe200078ec0ff */
[----:B------:R-:W-:Y:S02]  /*b170*/  IMAD.MOV.U32 R16, RZ, RZ, R19 ;  /* 0x000000ffff107224 */ /* 0x000fe400078e0013 */
[----:B------:R-:W-:Y:S02]  /*b180*/  IMAD R7, R20, R7, R6 ;  /* 0x0000000714077224 */ /* 0x000fe400078e0206 */
[----:B--2---:R-:W-:-:S02]  /*b190*/  IMAD R6, R8, R28, R23 ;  /* 0x0000001c08067224 */ /* 0x004fc400078e0217 */
[----:B------:R-:W-:Y:S02]  /*b1a0*/  IMAD.MOV.U32 R8, RZ, RZ, 0x1 ;  /* 0x00000001ff087424 */ /* 0x000fe400078e00ff */
[----:B---3--:R-:W-:Y:S02]  /*b1b0*/  IMAD R7, R7, R29, R12 ;  /* 0x0000001d07077224 */ /* 0x008fe400078e020c */
[----:B------:R-:W-:Y:S01]  /*b1c0*/  IMAD R10, R6, R22, R9 ;  /* 0x00000016060a7224 */ /* 0x000fe200078e0209 */
[----:B------:R-:W-:-:S04]  /*b1d0*/  PRMT R6, R8, 0x7610, R6 ;  /* 0x0000761008067816 */ /* 0x000fc80000000006 */
[----:B------:R-:W-:Y:S02]  /*b1e0*/  SEL R8, R10, R7, !P3 ;  /* 0x000000070a087207 */ /* 0x000fe40005800000 */
[----:B------:R-:W-:-:S07]  /*b1f0*/  SEL R7, R7, R10, !P3 ;  /* 0x0000000a07077207 */ /* 0x000fce0005800000 */
.L_x_237:
[----:B------:R-:W-:-:S08]  /*b200*/  NOP ;  /* 0x0000000000007918 */ /* 0x000fd00000000000 */
[----:B------:R-:W0:-:S00]  /*b210*/  USETMAXREG.DEALLOC.CTAPOOL 0x28 ;  /* 0x00000028000079c8 */ /* 0x000e0000080e0500 */
[----:B0-----:R-:W-:-:S13]  /*b220*/  ISETP.NE.AND P0, PT, R5, RZ, PT ;  /* 0x000000ff0500720c */ /* 0x001fda0003f05270 */
[----:B------:R-:W-:Y:S05]  /*b230*/  @P0 EXIT ;  /* 0x000000000000094d */ /* 0x000fea0003800000 */
[----:B------:R-:W-:Y:S01]  /*b240*/  LOP3.LUT P0, RZ, R6, 0xff, RZ, 0xc0, !PT ;  /* 0x000000ff06ff7812 */ /* 0x000fe2000780c0ff */
[----:B------:R-:W-:Y:S02]  /*b250*/  IMAD.MOV.U32 R5, RZ, RZ, 0x1 ;  /* 0x00000001ff057424 */ /* 0x000fe400078e00ff */
[----:B------:R-:W-:-:S10]  /*b260*/  IMAD.MOV.U32 R17, RZ, RZ, RZ ;  /* 0x000000ffff117224 */ /* 0x000fd400078e00ff */
[----:B------:R-:W-:Y:S05]  /*b270*/  @!P0 BRA `(.L_x_240) ;  /* 0x0000000c00308947 */ /* 0x000fea0003800000 */
[----:B------:R-:W0:Y:S01]  /*b280*/  LDC R5, c[0x0][0x28c] ;  /* 0x0000a300ff057b82 */ /* 0x000e220000000800 */
[----:B------:R-:W1:Y:S01]  /*b290*/  S2R R11, SR_CgaCtaId ;  /* 0x00000000000b7919 */ /* 0x000e620000008800 */
[----:B------:R-:W-:Y:S01]  /*b2a0*/  ULDC UR5, c[0x0][0x600] ;  /* 0x0001800000057ab9 */ /* 0x000fe20000000800 */
[----:B------:R-:W-:Y:S01]  /*b2b0*/  ULDC UR4, c[0x0][0xc] ;  /* 0x0000030000047ab9 */ /* 0x000fe20000000800 */
[----:B------:R-:W-:Y:S01]  /*b2c0*/  UIADD3 UR16, UR5, -0x1, URZ ;  /* 0xffffffff05107890 */ /* 0x000fe2000fffe03f */
[----:B------:R-:W-:Y:S01]  /*b2d0*/  BSSY B0, `(.L_x_240) ;  /* 0x00000c6000007945 */ /* 0x000fe20003800000 */
[----:B------:R-:W-:Y:S01]  /*b2e0*/  ULDC UR6, c[0x0][0x658] ;  /* 0x0001960000067ab9 */ /* 0x000fe20000000800 */
[----:B------:R-:W-:Y:S01]  /*b2f0*/  ULDC UR5, c[0x0][0x10] ;  /* 0x0000040000057ab9 */ /* 0x000fe20000000800 */
[----:B------:R-:W-:Y:S01]  /*b300*/  UMOV UR7, 0xffffffff ;  /* 0xffffffff00077882 */ /* 0x000fe20000000000 */
[----:B------:R-:W-:Y:S01]  /*b310*/  UMOV UR8, 0x1 ;  /* 0x0000000100087882 */ /* 0x000fe20000000000 */
[----:B------:R-:W-:Y:S01]  /*b320*/  UIMAD.WIDE.U32 UR4, UR4, UR5, URZ ;  /* 0x00000005040472a5 */ /* 0x000fe2000f8e003f */
[----:B------:R-:W-:Y:S01]  /*b330*/  IMAD.MOV.U32 R14, RZ, RZ, 0x1 ;  /* 0x00000001ff0e7424 */ /* 0x000fe200078e00ff */
[----:B------:R-:W-:Y:S01]  /*b340*/  USHF.L.U32 UR7, UR7, UR6, URZ ;  /* 0x0000000607077299 */ /* 0x000fe2000800063f */
[----:B------:R-:W-:Y:S01]  /*b350*/  LOP3.LUT R15, R4, 0x2, RZ, 0xfc, !PT ;  /* 0x00000002040f7812 */ /* 0x000fe200078efcff */
[----:B------:R-:W-:Y:S01]  /*b360*/  USHF.L.U32 UR18, UR8, UR6, URZ ;  /* 0x0000000608127299 */ /* 0x000fe2000800063f */
[----:B------:R-:W-:Y:S01]  /*b370*/  IMAD.MOV.U32 R17, RZ, RZ, RZ ;  /* 0x000000ffff117224 */ /* 0x000fe200078e00ff */
[----:B------:R-:W-:Y:S01]  /*b380*/  ULOP3.LUT UR17, URZ, UR7, URZ, 0x33, !UPT ;  /* 0x000000073f117292 */ /* 0x000fe2000f8e333f */
[----:B------:R-:W-:Y:S01]  /*b390*/  ULDC UR6, c[0x0][0x14] ;  /* 0x0000050000067ab9 */ /* 0x000fe20000000800 */
[----:B------:R-:W-:Y:S01]  /*b3a0*/  ULDC.64 UR22, c[0x0][0x198] ;  /* 0x0000660000167ab9 */ /* 0x000fe20000000a00 */
[----:B------:R-:W-:-:S02]  /*b3b0*/  UIMAD.WIDE.U32 UR20, UR4, UR6, URZ ;  /* 0x00000006041472a5 */ /* 0x000fc4000f8e003f */
[----:B------:R-:W-:Y:S01]  /*b3c0*/  UIMAD UR13, UR5, UR6, URZ ;  /* 0x00000006050d72a4 */ /* 0x000fe2000f8e023f */
[----:B0-----:R-:W-:-:S03]  /*b3d0*/  VIADD R5, R5, 0x3f ;  /* 0x0000003f05057836 */ /* 0x001fc60000000000 */
[----:B------:R-:W-:Y:S02]  /*b3e0*/  UIADD3 UR13, UR21, UR13, URZ ;  /* 0x0000000d150d7290 */ /* 0x000fe4000fffe03f */
[----:B------:R-:W-:-:S04]  /*b3f0*/  SHF.R.S32.HI R6, RZ, 0x1f, R5 ;  /* 0x0000001fff067819 */ /* 0x000fc80000011405 */
[----:B------:R-:W-:Y:S01]  /*b400*/  LEA.HI R6, R6, R5, RZ, 0x6 ;  /* 0x0000000506067211 */ /* 0x000fe200078f30ff */
[----:B------:R-:W-:Y:S01]  /*b410*/  IMAD.MOV.U32 R5, RZ, RZ, 0x1 ;  /* 0x00000001ff057424 */ /* 0x000fe200078e00ff */
[----:B-1----:R-:W-:Y:S02]  /*b420*/  LOP3.LUT R11, R11, 0x1, RZ, 0xc0, !PT ;  /* 0x000000010b0b7812 */ /* 0x002fe400078ec0ff */
[----:B------:R-:W-:-:S05]  /*b430*/  SHF.R.S32.HI R10, RZ, 0x6, R6 ;  /* 0x00000006ff0a7819 */ /* 0x000fca0000011406 */
[----:B------:R-:W-:-:S07]  /*b440*/  VIADD R12, R10, 0x1 ;  /* 0x000000010a0c7836 */ /* 0x000fce0000000000 */
.L_x_251:
[----:B------:R-:W-:-:S03]  /*b450*/  UMOV UR4, 0xffffffff ;  /* 0xffffffff00047882 */ /* 0x000fc60000000000 */
[----:B------:R-:W-:Y:S05]  /*b460*/  BRA.DIV UR4, `(.L_x_241) ;  /* 0x0000001204c47947 */ /* 0x000fea000b800000 */
[----:B------:R-:W-:-:S13]  /*b470*/  ELECT P0, URZ, PT ;  /* 0x00000000003f782f */ /* 0x000fda0003800000 */
.L_x_270:
[----:B------:R-:W0:Y:S01]  /*b480*/  LDC R6, c[0x0][0x28c] ;  /* 0x0000a300ff067b82 */ /* 0x000e220000000800 */
[----:B------:R-:W-:Y:S01]  /*b490*/  BSSY B1, `(.L_x_242) ;  /* 0x0000039000017945 */ /* 0x000fe20003800000 */
[----:B0-----:R-:W-:-:S13]  /*b4a0*/  ISETP.LT.OR P0, PT, R6, 0x1, !P0 ;  /* 0x000000010600780c */ /* 0x001fda0004701670 */
[----:B------:R-:W-:Y:S05]  /*b4b0*/  @P0 BRA `(.L_x_243) ;  /* 0x0000000000d80947 */ /* 0x000fea0003800000 */
[----:B------:R-:W-:Y:S02]  /*b4c0*/  IMAD R9, R8, 0x2, R11 ;  /* 0x0000000208097824 */ /* 0x000fe400078e020b */
[----:B------:R-:W-:Y:S02]  /*b4d0*/  IMAD R20, R7, 0xc0, RZ ;  /* 0x000000c007147824 */ /* 0x000fe400078e02ff */
[----:B------:R-:W-:Y:S02]  /*b4e0*/  IMAD.MOV.U32 R22, RZ, RZ, RZ ;  /* 0x000000ffff167224 */ /* 0x000fe400078e00ff */
[----:B------:R-:W-:Y:S02]  /*b4f0*/  IMAD.MOV.U32 R6, RZ, RZ, R12 ;  /* 0x000000ffff067224 */ /* 0x000fe400078e000c */
[----:B------:R-:W-:Y:S02]  /*b500*/  IMAD.MOV.U32 R7, RZ, RZ, R5 ;  /* 0x000000ffff077224 */ /* 0x000fe400078e0005 */
[----:B------:R-:W-:-:S02]  /*b510*/  IMAD.MOV.U32 R8, RZ, RZ, R17 ;  /* 0x000000ffff087224 */ /* 0x000fc400078e0011 */
[----:B------:R-:W-:-:S07]  /*b520*/  IMAD R19, R9, 0x30, RZ ;  /* 0x0000003009137824 */ /* 0x000fce00078e02ff */
.L_x_246:
[----:B------:R-:W0:Y:S01]  /*b530*/  S2R R18, SR_CgaCtaId ;  /* 0x0000000000127919 */ /* 0x000e220000008800 */
[----:B------:R-:W-:Y:S02]  /*b540*/  MOV R9, 0x400 ;  /* 0x0000040000097802 */ /* 0x000fe40000000f00 */
[----:B------:R-:W-:-:S13]  /*b550*/  LOP3.LUT P1, RZ, R0, 0x7f, RZ, 0xc0, !PT ;  /* 0x0000007f00ff7812 */ /* 0x000fda000782c0ff */
[----:B------:R-:W1:Y:S01]  /*b560*/  @!P1 LDC R13, c[0x0][0x500] ;  /* 0x00014000ff0d9b82 */ /* 0x000e620000000800 */
[----:B0-----:R-:W-:Y:S02]  /*b570*/  LEA R21, R18, R9, 0x18 ;  /* 0x0000000912157211 */ /* 0x001fe400078ec0ff */
[----:B------:R-:W-:-:S03]  /*b580*/  SHF.L.U32 R9, R7, 0x1f, RZ ;  /* 0x0000001f07097819 */ /* 0x000fc600000006ff */
[----:B------:R-:W-:-:S04]  /*b590*/  IMAD R18, R8, 0x8, R21 ;  /* 0x0000000808127824 */ /* 0x000fc800078e0215 */
[----:B------:R-:W0:Y:S02]  /*b5a0*/  SYNCS.PHASECHK.TRANS64.TRYWAIT P0, [R18+URZ+0x60], R9 ;  /* 0x00006009120075a7 */ /* 0x000e24000800017f */
[----:B01----:R-:W-:Y:S05]  /*b5b0*/  @!P0 BRA `(.L_x_244) ;  /* 0x0000001000908947 */ /* 0x003fea0003800000 */
.L_x_271:
[----:B0-----:R-:W-:Y:S01]  /*b5c0*/  PRMT R9, R15, 0x9910, RZ ;  /* 0x000099100f097816 */ /* 0x001fe200000000ff */
[----:B------:R0:W-:Y:S03]  /*b5d0*/  @!P1 SYNCS.ARRIVE.TRANS64 RZ, [R18+URZ], R13 ;  /* 0x0000000d12ff99a7 */ /* 0x0001e6000800003f */
[----:B------:R-:W-:-:S13]  /*b5e0*/  ISETP.NE.AND P0, PT, R9, 0x2, PT ;  /* 0x000000020900780c */ /* 0x000fda0003f05270 */
[----:B0-----:R-:W-:Y:S05]  /*b5f0*/  @P0 BRA `(.L_x_245) ;  /* 0x0000000000040947 */ /* 0x001fea0003800000 */
[----:B------:R-:W-:Y:S01]  /*b600*/  BPT.TRAP 0x1 ;  /* 0x000000040000795c */ /* 0x000fe20000300000 */
.L_x_245:
[----:B------:R-:W-:Y:S01]  /*b610*/  IMAD R9, R8, 0x2, R11 ;  /* 0x0000000208097824 */ /* 0x000fe200078e020b */
[----:B------:R-:W-:Y:S01]  /*b620*/  R2UR UR9, R18 ;  /* 0x00000000120972ca */ /* 0x000fe200000e0000 */
[--C-:B------:R-:W-:Y:S01]  /*b630*/  IMAD R13, R8, 0x3000, R21.reuse ;  /* 0x00003000080d7824 */ /* 0x100fe200078e0215 */
[----:B------:R-:W-:Y:S01]  /*b640*/  UIADD3 UR4, UP0, UR22, 0xf0, URZ ;  /* 0x000000f016047890 */ /* 0x000fe2000ff1e03f */
[----:B------:R-:W-:Y:S01]  /*b650*/  IMAD R9, R9, 0xc00, R21 ;  /* 0x00000c0009097824 */ /* 0x000fe200078e0215 */
[----:B------:R-:W-:Y:S01]  /*b660*/  R2UR UR11, R20 ;  /* 0x00000000140b72ca */ /* 0x000fe200000e0000 */
[----:B------:R-:W-:Y:S01]  /*b670*/  VIADD R6, R6, 0xffffffff ;  /* 0xffffffff06067836 */ /* 0x000fe20000000000 */
[----:B------:R-:W-:Y:S01]  /*b680*/  R2UR UR5, R13 ;  /* 0x000000000d0572ca */ /* 0x000fe200000e0000 */
[----:B------:R-:W-:Y:S01]  /*b690*/  UIADD3 UR24, UP1, UR22, 0x1f0, URZ ;  /* 0x000001f016187890 */ /* 0x000fe2000ff3e03f */
[----:B------:R-:W-:Y:S01]  /*b6a0*/  R2UR UR8, R9 ;  /* 0x00000000090872ca */ /* 0x000fe200000e0000 */
[----:B------:R-:W-:Y:S01]  /*b6b0*/  VIADD R8, R8, 0x1 ;  /* 0x0000000108087836 */ /* 0x000fe20000000000 */
[----:B------:R-:W-:Y:S01]  /*b6c0*/  R2UR UR10, R22 ;  /* 0x00000000160a72ca */ /* 0x000fe200000e0000 */
[----:B------:R-:W-:Y:S01]  /*b6d0*/  UIADD3.X UR25, URZ, UR23, URZ, UP1, !UPT ;  /* 0x000000173f197290 */ /* 0x000fe20008ffe43f */
[----:B------:R-:W-:Y:S01]  /*b6e0*/  R2UR UR12, R16 ;  /* 0x00000000100c72ca */ /* 0x000fe200000e0000 */
[----:B------:R-:W-:Y:S01]  /*b6f0*/  UMOV UR6, 0x0 ;  /* 0x0000000000067882 */ /* 0x000fe20000000000 */
[----:B------:R-:W-:Y:S01]  /*b700*/  R2UR UR19, R19 ;  /* 0x00000000131372ca */ /* 0x000fe200000e0000 */
[----:B------:R-:W-:Y:S01]  /*b710*/  UMOV UR7, 0x10000000 ;  /* 0x1000000000077882 */ /* 0x000fe20000000000 */
[----:B------:R-:W-:Y:S01]  /*b720*/  ISETP.GT.AND P1, PT, R6, 0x1, PT ;  /* 0x000000010600780c */ /* 0x000fe20003f24270 */
[----:B------:R-:W-:Y:S01]  /*b730*/  UMOV UR26, 0x30000 ;  /* 0x00030000001a7882 */ /* 0x000fe20000000000 */
[----:B------:R-:W-:Y:S01]  /*b740*/  ISETP.NE.AND P0, PT, R8, 0xc, PT ;  /* 0x0000000c0800780c */ /* 0x000fe20003f05270 */
[----:B------:R-:W-:Y:S01]  /*b750*/  UIADD3 UR14, UR5, 0x180, URZ ;  /* 0x00000180050e7890 */ /* 0x000fe2000fffe03f */
[----:B------:R-:W-:Y:S01]  /*b760*/  VIADD R22, R22, 0x40 ;  /* 0x0000004016167836 */ /* 0x000fe20000000000 */
[----:B------:R-:W-:Y:S01]  /*b770*/  UIADD3.X UR5, URZ, UR23, URZ, UP0, !UPT ;  /* 0x000000173f057290 */ /* 0x000fe200087fe43f */
[----:B------:R-:W-:Y:S01]  /*b780*/  SEL R18, RZ, 0x1, P0 ;  /* 0x00000001ff127807 */ /* 0x000fe20000000000 */
[----:B------:R-:W-:Y:S01]  /*b790*/  UIADD3 UR15, UR8, 0x24180, URZ ;  /* 0x00024180080f7890 */ /* 0x000fe2000fffe03f */
[----:B------:R-:W-:-:S02]  /*b7a0*/  SEL R8, R8, RZ, P0 ;  /* 0x000000ff08087207 */ /* 0x000fc40000000000 */
[----:B------:R-:W-:Y:S01]  /*b7b0*/  UMOV UR8, UR14 ;  /* 0x0000000e00087c82 */ /* 0x000fe20008000000 */
[----:B------:R-:W-:-:S03]  /*b7c0*/  LOP3.LUT R7, R7, R18, RZ, 0x3c, !PT ;  /* 0x0000001207077212 */ /* 0x000fc600078e3cff */
[----:B------:R0:W-:Y:S02]  /*b7d0*/  UTMALDG.3D [UR8], [UR4], desc[UR6] ;  /* 0x00000608040075b4 */ /* 0x0001e40008011000 */
[----:B0-----:R-:W-:Y:S01]  /*b7e0*/  UMOV UR8, UR15 ;  /* 0x0000000f00087c82 */ /* 0x001fe20008000000 */
[----:B------:R-:W-:Y:S02]  /*b7f0*/  UMOV UR11, UR19 ;  /* 0x00000013000b7c82 */ /* 0x000fe40008000000 */
[----:B------:R0:W-:Y:S02]  /*b800*/  UTMALDG.3D.MULTICAST [UR8], [UR24], UR26, desc[UR6] ;  /* 0x00000608180073b4 */ /* 0x0001e4000801181a */
[----:B0-----:R-:W-:Y:S05]  /*b810*/  @P1 BRA `(.L_x_246) ;  /* 0xfffffffc00441947 */ /* 0x001fea000383ffff */
.L_x_243:
[----:B------:R-:W-:Y:S05]  /*b820*/  BSYNC B1 ;  /* 0x0000000000017941 */ /* 0x000fea0003800000 */
.L_x_242:
[----:B------:R-:W-:Y:S01]  /*b830*/  LOP3.LUT P1, RZ, R14, 0xff, RZ, 0xc0, !PT ;  /* 0x000000ff0eff7812 */ /* 0x000fe2000782c0ff */
[C---:B------:R-:W-:Y:S01]  /*b840*/  IMAD.IADD R17, R10.reuse, 0x1, R17 ;  /* 0x000000010a117824 */ /* 0x040fe200078e0211 */
[----:B------:R-:W-:Y:S01]  /*b850*/  ULDC.64 UR4, c[0x0][0x650] ;  /* 0x0001940000047ab9 */ /* 0x000fe20000000a00 */
[C---:B------:R-:W-:Y:S01]  /*b860*/  ISETP.GE.U32.AND P2, PT, R10.reuse, 0xc, PT ;  /* 0x0000000c0a00780c */ /* 0x040fe20003f46070 */
[----:B------:R-:W-:Y:S01]  /*b870*/  BSSY B1, `(.L_x_247) ;  /* 0x0000069000017945 */ /* 0x000fe20003800000 */
[----:B------:R-:W-:Y:S01]  /*b880*/  IMAD.MOV.U32 R16, RZ, RZ, -0x1 ;  /* 0xffffffffff107424 */ /* 0x000fe200078e00ff */
[----:B------:R-:W-:Y:S02]  /*b890*/  ISETP.GT.U32.AND P0, PT, R17, 0xb, PT ;  /* 0x0000000b1100780c */ /* 0x000fe40003f04070 */
[----:B------:R-:W-:Y:S02]  /*b8a0*/  PRMT R14, RZ, 0x7610, R14 ;  /* 0x00007610ff0e7816 */ /* 0x000fe4000000000e */
[----:B------:R-:W-:-:S03]  /*b8b0*/  ISETP.LT.U32.AND P0, PT, R10, 0xc, P0 ;  /* 0x0000000c0a00780c */ /* 0x000fc60000701070 */
[----:B------:R-:W0:Y:S01]  /*b8c0*/  @P1 S2R R7, SR_CgaCtaId ;  /* 0x0000000000071919 */ /* 0x000e220000008800 */
[----:B------:R-:W-:-:S04]  /*b8d0*/  @P1 MOV R6, 0x400 ;  /* 0x0000040000061802 */ /* 0x000fc80000000f00 */
[----:B0-----:R-:W-:Y:S01]  /*b8e0*/  @P1 LEA R8, R7, R6, 0x18 ;  /* 0x0000000607081211 */ /* 0x001fe200078ec0ff */
[----:B------:R-:W-:Y:S01]  /*b8f0*/  IMAD.WIDE.U32 R6, R17, -0x55555555, RZ ;  /* 0xaaaaaaab11067825 */ /* 0x000fe200078e00ff */
[----:B------:R-:W-:Y:S02]  /*b900*/  SEL R6, RZ, 0x1, !P0 ;  /* 0x00000001ff067807 */ /* 0x000fe40004000000 */
[----:B------:R0:W-:Y:S01]  /*b910*/  @P1 SYNCS.ARRIVE.TRANS64.A1T0 RZ, [R8+URZ+0xd8], RZ ;  /* 0x0000d8ff08ff19a7 */ /* 0x0001e2000810003f */
[----:B------:R-:W-:Y:S02]  /*b920*/  IADD3 R2, P1, R2, UR20, RZ ;  /* 0x0000001402027c10 */ /* 0x000fe4000ff3e0ff */
[----:B------:R-:W-:Y:S02]  /*b930*/  LOP3.LUT R5, R5, R6, RZ, 0x3c, !PT ;  /* 0x0000000605057212 */ /* 0x000fe400078e3cff */
[----:B------:R-:W-:Y:S02]  /*b940*/  IADD3.X R3, R3, UR13, RZ, P1, !PT ;  /* 0x0000000d03037c10 */ /* 0x000fe40008ffe4ff */
[----:B------:R-:W-:-:S02]  /*b950*/  ISETP.GE.U32.AND P0, PT, R2, UR4, PT ;  /* 0x0000000402007c0c */ /* 0x000fc4000bf06070 */
[----:B0-----:R-:W-:Y:S01]  /*b960*/  SHF.R.U32.HI R8, RZ, 0x3, R7 ;  /* 0x00000003ff087819 */ /* 0x001fe20000011607 */
[----:B------:R-:W-:Y:S01]  /*b970*/  IMAD.MOV.U32 R7, RZ, RZ, -0x1 ;  /* 0xffffffffff077424 */ /* 0x000fe200078e00ff */
[----:B------:R-:W-:Y:S02]  /*b980*/  ISETP.GE.U32.AND.EX P0, PT, R3, UR5, PT, P0 ;  /* 0x0000000503007c0c */ /* 0x000fe4000bf06100 */
[----:B------:R-:W-:Y:S01]  /*b990*/  @P2 LOP3.LUT R5, R5, 0x1, R8, 0x78, !PT ;  /* 0x0000000105052812 */ /* 0x000fe200078e7808 */
[----:B------:R-:W-:Y:S01]  /*b9a0*/  IMAD R17, R8, -0xc, R17 ;  /* 0xfffffff408117824 */ /* 0x000fe200078e0211 */
[----:B------:R-:W-:Y:S01]  /*b9b0*/  PRMT R6, RZ, 0x7610, R6 ;  /* 0x00007610ff067816 */ /* 0x000fe20000000006 */
[----:B------:R-:W-:-:S08]  /*b9c0*/  IMAD.MOV.U32 R8, RZ, RZ, -0x1 ;  /* 0xffffffffff087424 */ /* 0x000fd000078e00ff */
[----:B------:R-:W-:Y:S05]  /*b9d0*/  @P0 BRA `(.L_x_248) ;  /* 0x0000000400480947 */ /* 0x000fea0003800000 */
[----:B------:R-:W0:Y:S01]  /*b9e0*/  S2R R18, SR_CTAID.X ;  /* 0x0000000000127919 */ /* 0x000e220000002500 */
[----:B------:R-:W-:Y:S01]  /*b9f0*/  ULDC.64 UR4, c[0x0][0x628] ;  /* 0x00018a0000047ab9 */ /* 0x000fe20000000a00 */
[----:B------:R-:W1:Y:S01]  /*ba00*/  LDC R19, c[0x0][0x144] ;  /* 0x00005100ff137b82 */ /* 0x000e620000000800 */
[----:B------:R-:W-:Y:S01]  /*ba10*/  ISETP.NE.U32.AND P0, PT, RZ, UR4, PT ;  /* 0x00000004ff007c0c */ /* 0x000fe2000bf05070 */
[----:B------:R-:W2:Y:S01]  /*ba20*/  S2R R13, SR_CTAID.Y ;  /* 0x00000000000d7919 */ /* 0x000ea20000002600 */
[----:B------:R-:W-:Y:S01]  /*ba30*/  ULDC UR7, c[0x0][0x630] ;  /* 0x00018c0000077ab9 */ /* 0x000fe20000000800 */
[----:B------:R-:W-:Y:S01]  /*ba40*/  ULDC UR8, c[0x0][0x150] ;  /* 0x0000540000087ab9 */ /* 0x000fe20000000800 */
[----:B------:R-:W-:Y:S01]  /*ba50*/  ISETP.NE.AND.EX P0, PT, RZ, UR5, PT, P0 ;  /* 0x00000005ff007c0c */ /* 0x000fe2000bf05300 */
[----:B------:R-:W-:Y:S02]  /*ba60*/  IMAD.MOV.U32 R6, RZ, RZ, R2 ;  /* 0x000000ffff067224 */ /* 0x000fe400078e0002 */
[----:B------:R-:W-:Y:S01]  /*ba70*/  IMAD.MOV.U32 R7, RZ, RZ, R3 ;  /* 0x000000ffff077224 */ /* 0x000fe200078e0003 */
[----:B0-----:R-:W-:-:S09]  /*ba80*/  I2FP.F32.U32 R20, R18 ;  /* 0x0000001200147245 */ /* 0x001fd20000201000 */
[----:B------:R-:W-:Y:S05]  /*ba90*/  @!P0 BRA `(.L_x_249) ;  /* 0x0000000000288947 */ /* 0x000fea0003800000 */
[----:B------:R-:W-:Y:S02]  /*baa0*/  ULDC UR6, c[0x0][0x634] ;  /* 0x00018d0000067ab9 */ /* 0x000fe40000000800 */
[----:B------:R-:W-:-:S05]  /*bab0*/  IADD3 R7, P0, R2, UR6, RZ ;  /* 0x0000000602077c10 */ /* 0x000fca000ff1e0ff */
[----:B------:R-:W-:-:S04]  /*bac0*/  IMAD.X R21, RZ, RZ, R3, P0 ;  /* 0x000000ffff157224 */ /* 0x000fc800000e0603 */
[----:B------:R-:W-:-:S04]  /*bad0*/  IMAD.WIDE.U32 R8, R21, UR4, RZ ;  /* 0x0000000415087c25 */ /* 0x000fc8000f8e00ff */
[----:B------:R-:W-:-:S04]  /*bae0*/  IMAD.WIDE.U32 R8, P0, R7, UR5, R8 ;  /* 0x0000000507087c25 */ /* 0x000fc8000f800008 */
[----:B------:R-:W-:-:S04]  /*baf0*/  IMAD.WIDE.U32 R6, R7, UR4, RZ ;  /* 0x0000000407067c25 */ /* 0x000fc8000f8e00ff */
[----:B------:R-:W-:Y:S01]  /*bb00*/  IMAD.MOV.U32 R6, RZ, RZ, R9 ;  /* 0x000000ffff067224 */ /* 0x000fe200078e0009 */
[----:B------:R-:W-:Y:S01]  /*bb10*/  IADD3 RZ, P1, R7, R8, RZ ;  /* 0x0000000807ff7210 */ /* 0x000fe20007f3e0ff */
[----:B------:R-:W-:-:S04]  /*bb20*/  IMAD.X R7, RZ, RZ, RZ, P0 ;  /* 0x000000ffff077224 */ /* 0x000fc800000e06ff */
[----:B------:R-:W-:-:S08]  /*bb30*/  IMAD.WIDE.U32.X R6, R21, UR5, R6, P1 ;  /* 0x0000000515067c25 */ /* 0x000fd000088e0406 */
.L_x_249:
[----:B------:R-:W-:Y:S01]  /*bb40*/  FMUL R20, R20, UR8 ;  /* 0x0000000814147c20 */ /* 0x000fe20008400000 */
[--C-:B------:R-:W-:Y:S01]  /*bb50*/  SHF.R.U64 R16, R6, UR7, R7.reuse ;  /* 0x0000000706107c19 */ /* 0x100fe20008001207 */
[----:B------:R-:W-:Y:S01]  /*bb60*/  ULDC.64 UR4, c[0x0][0x620] ;  /* 0x0001880000047ab9 */ /* 0x000fe20000000a00 */
[----:B------:R-:W-:Y:S01]  /*bb70*/  SHF.R.U32.HI R6, RZ, UR7, R7 ;  /* 0x00000007ff067c19 */ /* 0x000fe20008011607 */
[----:B------:R-:W-:Y:S01]  /*bb80*/  ULDC.64 UR6, c[0x0][0x640] ;  /* 0x0001900000067ab9 */ /* 0x000fe20000000a00 */
[----:B------:R-:W-:Y:S01]  /*bb90*/  IADD3 R7, P0, RZ, -R16, RZ ;  /* 0x80000010ff077210 */ /* 0x000fe20007f1e0ff */
[----:B------:R-:W0:Y:S01]  /*bba0*/  F2I.U32.TRUNC.NTZ R20, R20 ;  /* 0x0000001400147305 */ /* 0x000e22000020f000 */
[----:B------:R-:W3:Y:S03]  /*bbb0*/  LDC R22, c[0x0][0x148] ;  /* 0x00005200ff167b82 */ /* 0x000ee60000000800 */
[----:B------:R-:W-:Y:S01]  /*bbc0*/  IMAD.X R6, RZ, RZ, ~R6, P0 ;  /* 0x000000ffff067224 */ /* 0x000fe200000e0e06 */
[----:B------:R-:W-:-:S03]  /*bbd0*/  ISETP.NE.U32.AND P0, PT, RZ, UR6, PT ;  /* 0x00000006ff007c0c */ /* 0x000fc6000bf05070 */
[----:B------:R-:W-:Y:S01]  /*bbe0*/  IMAD R6, R6, UR4, RZ ;  /* 0x0000000406067c24 */ /* 0x000fe2000f8e02ff */
[----:B------:R-:W-:-:S03]  /*bbf0*/  ISETP.NE.AND.EX P0, PT, RZ, UR7, PT, P0 ;  /* 0x00000007ff007c0c */ /* 0x000fc6000bf05300 */
[C---:B------:R-:W-:Y:S01]  /*bc00*/  IMAD R9, R7.reuse, UR5, R6 ;  /* 0x0000000507097c24 */ /* 0x040fe2000f8e0206 */
[----:B------:R-:W-:Y:S01]  /*bc10*/  ULDC UR5, c[0x0][0x154] ;  /* 0x0000550000057ab9 */ /* 0x000fe20000000800 */
[----:B------:R-:W-:Y:S01]  /*bc20*/  IMAD.WIDE.U32 R6, R7, UR4, R2 ;  /* 0x0000000407067c25 */ /* 0x000fe2000f8e0002 */
[----:B------:R-:W-:-:S03]  /*bc30*/  ULDC UR4, c[0x0][0x618] ;  /* 0x0001860000047ab9 */ /* 0x000fc60000000800 */
[----:B0-----:R-:W-:Y:S02]  /*bc40*/  IMAD.MOV R8, RZ, RZ, -R20 ;  /* 0x000000ffff087224 */ /* 0x001fe400078e0a14 */
[----:B------:R-:W-:Y:S02]  /*bc50*/  IMAD.IADD R7, R7, 0x1, R9 ;  /* 0x0000000107077824 */ /* 0x000fe400078e0209 */
[----:B-1----:R-:W-:Y:S01]  /*bc60*/  IMAD R18, R19, R8, R18 ;  /* 0x0000000813127224 */ /* 0x002fe200078e0212 */
[----:B--2---:R-:W-:Y:S02]  /*bc70*/  I2FP.F32.U32 R8, R13 ;  /* 0x0000000d00087245 */ /* 0x004fe40000201000 */
[--C-:B------:R-:W-:Y:S02]  /*bc80*/  SHF.R.U64 R19, R6, UR4, R7.reuse ;  /* 0x0000000406137c19 */ /* 0x100fe40008001207 */
[----:B------:R-:W-:Y:S01]  /*bc90*/  SHF.R.U32.HI R6, RZ, UR4, R7 ;  /* 0x00000004ff067c19 */ /* 0x000fe20008011607 */
[----:B------:R-:W-:Y:S01]  /*bca0*/  FMUL R8, R8, UR5 ;  /* 0x0000000508087c20 */ /* 0x000fe20008400000 */
[----:B------:R-:W-:-:S02]  /*bcb0*/  ULDC UR4, c[0x0][0x608] ;  /* 0x0001820000047ab9 */ /* 0x000fc40000000800 */
[--C-:B------:R-:W-:Y:S01]  /*bcc0*/  SHF.R.U64 R21, R19, UR4, R6.reuse ;  /* 0x0000000413157c19 */ /* 0x100fe20008001206 */
[----:B------:R0:W1:Y:S01]  /*bcd0*/  F2I.U32.TRUNC.NTZ R24, R8 ;  /* 0x0000000800187305 */ /* 0x000062000020f000 */
[----:B------:R-:W-:Y:S01]  /*bce0*/  SHF.R.U32.HI R6, RZ, UR4, R6 ;  /* 0x00000004ff067c19 */ /* 0x000fe20008011606 */
[----:B------:R-:W-:-:S03]  /*bcf0*/  ULDC UR4, c[0x0][0x658] ;  /* 0x0001960000047ab9 */ /* 0x000fc60000000800 */
[--C-:B------:R-:W-:Y:S02]  /*bd00*/  SHF.R.U64 R20, R21, UR4, R6.reuse ;  /* 0x0000000415147c19 */ /* 0x100fe40008001206 */
[----:B------:R-:W-:-:S03]  /*bd10*/  SHF.R.U32.HI R23, RZ, UR4, R6 ;  /* 0x00000004ff177c19 */ /* 0x000fc60008011606 */
[----:B------:R-:W-:Y:S02]  /*bd20*/  IMAD.MOV.U32 R6, RZ, RZ, R20 ;  /* 0x000000ffff067224 */ /* 0x000fe400078e0014 */
[----:B------:R-:W-:Y:S01]  /*bd30*/  IMAD.MOV.U32 R7, RZ, RZ, R23 ;  /* 0x000000ffff077224 */ /* 0x000fe200078e0017 */
[----:B0-----:R-:W-:Y:S06]  /*bd40*/  @!P0 BRA `(.L_x_250) ;  /* 0x0000000000288947 */ /* 0x001fec0003800000 */
        /* <DEDUP_REMOVED lines=10> */
.L_x_250:
[----:B------:R-:W-:Y:S01]  /*bdf0*/  ULDC UR4, c[0x0][0x648] ;  /* 0x0001920000047ab9 */ /* 0x000fe20000000800 */
[----:B------:R-:W-:Y:S01]  /*be00*/  LOP3.LUT R21, R21, UR17, RZ, 0xc0, !PT ;  /* 0x0000001115157c12 */ /* 0x000fe2000f8ec0ff */
[----:B-1----:R-:W-:Y:S01]  /*be10*/  IMAD.MOV R24, RZ, RZ, -R24 ;  /* 0x000000ffff187224 */ /* 0x002fe200078e0a18 */
[----:B------:R-:W-:Y:S01]  /*be20*/  SHF.R.U64 R6, R6, UR4, R7 ;  /* 0x0000000406067c19 */ /* 0x000fe20008001207 */
[----:B------:R-:W-:Y:S01]  /*be30*/  ULDC UR4, c[0x0][0x638] ;  /* 0x00018e0000047ab9 */ /* 0x000fe20000000800 */
[----:B------:R-:W-:Y:S01]  /*be40*/  LOP3.LUT R19, R19, UR16, RZ, 0xc0, !PT ;  /* 0x0000001013137c12 */ /* 0x000fe2000f8ec0ff */
[----:B---3--:R-:W-:Y:S01]  /*be50*/  @P3 IMAD R18, R22, R24, R13 ;  /* 0x0000001816123224 */ /* 0x008fe200078e020d */
[----:B------:R-:W-:Y:S01]  /*be60*/  ULDC UR5, c[0x0][0x610] ;  /* 0x0001840000057ab9 */ /* 0x000fe20000000800 */
[----:B------:R-:W-:Y:S02]  /*be70*/  IMAD.MOV R7, RZ, RZ, -R6 ;  /* 0x000000ffff077224 */ /* 0x000fe400078e0a06 */
[----:B------:R-:W-:-:S02]  /*be80*/  IMAD R21, R6, UR18, R21 ;  /* 0x0000001206157c24 */ /* 0x000fc4000f8e0215 */
[----:B------:R-:W-:Y:S01]  /*be90*/  IMAD R20, R7, UR4, R20 ;  /* 0x0000000407147c24 */ /* 0x000fe2000f8e0214 */
[----:B------:R-:W-:Y:S01]  /*bea0*/  ULDC UR4, c[0x0][0x600] ;  /* 0x0001800000047ab9 */ /* 0x000fe20000000800 */
[----:B------:R-:W-:Y:S02]  /*beb0*/  IMAD R18, R21, UR5, R18 ;  /* 0x0000000515127c24 */ /* 0x000fe4000f8e0212 */
[----:B------:R-:W-:Y:S02]  /*bec0*/  IMAD R7, R20, UR4, R19 ;  /* 0x0000000414077c24 */ /* 0x000fe4000f8e0213 */
[----:B------:R-:W-:-:S03]  /*bed0*/  IMAD.MOV.U32 R6, RZ, RZ, 0x1 ;  /* 0x00000001ff067424 */ /* 0x000fc600078e00ff */
[----:B------:R-:W-:Y:S02]  /*bee0*/  SEL R8, R7, R18, !P3 ;  /* 0x0000001207087207 */ /* 0x000fe40005800000 */
[----:B------:R-:W-:-:S07]  /*bef0*/  SEL R7, R18, R7, !P3 ;  /* 0x0000000712077207 */ /* 0x000fce0005800000 */
.L_x_248:
[----:B------:R-:W-:Y:S05]  /*bf00*/  BSYNC B1 ;  /* 0x0000000000017941 */ /* 0x000fea0003800000 */
.L_x_247:
[----:B------:R-:W-:-:S13]  /*bf10*/  LOP3.LUT P0, RZ, R6, 0xff, RZ, 0xc0, !PT ;  /* 0x000000ff06ff7812 */ /* 0x000fda000780c0ff */
[----:B------:R-:W-:Y:S05]  /*bf20*/  @P0 BRA `(.L_x_251) ;  /* 0xfffffff400480947 */ /* 0x000fea000383ffff */
[----:B------:R-:W-:Y:S05]  /*bf30*/  BSYNC B0 ;  /* 0x0000000000007941 */ /* 0x000fea0003800000 */
.L_x_240:
[----:B------:R-:W-:-:S03]  /*bf40*/  UMOV UR4, 0xffffffff ;  /* 0xffffffff00047882 */ /* 0x000fc60000000000 */
[----:B------:R-:W-:Y:S05]  /*bf50*/  BRA.DIV UR4, `(.L_x_252) ;  /* 0x0000000a043c7947 */ /* 0x000fea000b800000 */
[----:B------:R-:W-:-:S13]  /*bf60*/  ELECT P0, URZ, PT ;  /* 0x00000000003f782f */ /* 0x000fda0003800000 */
.L_x_274:
[----:B------:R-:W-:Y:S04]  /*bf70*/  BSSY B0, `(.L_x_253) ;  /* 0x0000073000007945 */ /* 0x000fe80003800000 */
[----:B------:R-:W-:Y:S05]  /*bf80*/  @!P0 BRA `(.L_x_254) ;  /* 0x0000000400c48947 */ /* 0x000fea0003800000 */
[----:B------:R-:W-:-:S04]  /*bf90*/  LOP3.LUT R4, R4, 0x2, RZ, 0xfc, !PT ;  /* 0x0000000204047812 */ /* 0x000fc800078efcff */
[----:B------:R-:W-:-:S13]  /*bfa0*/  ISETP.NE.AND P0, PT, R4, 0x3, PT ;  /* 0x000000030400780c */ /* 0x000fda0003f05270 */
[----:B------:R-:W-:Y:S05]  /*bfb0*/  @!P0 BRA `(.L_x_255) ;  /* 0x0000000000048947 */ /* 0x000fea0003800000 */
[----:B------:R-:W-:Y:S01]  /*bfc0*/  BPT.TRAP 0x1 ;  /* 0x000000040000795c */ /* 0x000fe20000300000 */
.L_x_255:
[----:B------:R-:W0:Y:S01]  /*bfd0*/  S2R R3, SR_CgaCtaId ;  /* 0x0000000000037919 */ /* 0x000e220000008800 */
[----:B------:R-:W-:-:S04]  /*bfe0*/  MOV R0, 0x400 ;  /* 0x0000040000007802 */ /* 0x000fc80000000f00 */
[----:B0-----:R-:W-:Y:S02]  /*bff0*/  LEA R0, R3, R0, 0x18 ;  /* 0x0000000003007211 */ /* 0x001fe400078ec0ff */
[----:B------:R-:W-:-:S03]  /*c000*/  SHF.L.U32 R3, R5, 0x1f, RZ ;  /* 0x0000001f05037819 */ /* 0x000fc600000006ff */
[----:B------:R-:W-:-:S04]  /*c010*/  VIADD R0, R0, 0x60 ;  /* 0x0000006000007836 */ /* 0x000fc80000000000 */
[C---:B------:R-:W-:Y:S02]  /*c020*/  IMAD R6, R17.reuse, 0x8, R0 ;  /* 0x0000000811067824 */ /* 0x040fe400078e0200 */
[----:B------:R-:W-:Y:S02]  /*c030*/  VIADD R17, R17, 0x1 ;  /* 0x0000000111117836 */ /* 0x000fe40000000000 */
[----:B------:R-:W0:Y:S03]  /*c040*/  SYNCS.PHASECHK.TRANS64.TRYWAIT P0, [R6+URZ], R3 ;  /* 0x00000003060075a7 */ /* 0x000e26000800017f */
[----:B------:R-:W-:-:S04]  /*c050*/  ISETP.NE.AND P1, PT, R17, 0xc, PT ;  /* 0x0000000c1100780c */ /* 0x000fc80003f25270 */
[----:B------:R-:W-:Y:S02]  /*c060*/  SEL R2, RZ, 0x1, P1 ;  /* 0x00000001ff027807 */ /* 0x000fe40000800000 */
[----:B------:R-:W-:Y:S02]  /*c070*/  SEL R17, R17, RZ, P1 ;  /* 0x000000ff11117207 */ /* 0x000fe40000800000 */
[----:B------:R-:W-:-:S03]  /*c080*/  LOP3.LUT R8, R5, R2, RZ, 0x3c, !PT ;  /* 0x0000000205087212 */ /* 0x000fc600078e3cff */
[----:B------:R-:W-:Y:S01]  /*c090*/  IMAD R7, R17, 0x8, R0 ;  /* 0x0000000811077824 */ /* 0x000fe200078e0200 */
[----:B------:R-:W-:Y:S01]  /*c0a0*/  SHF.L.U32 R4, R8, 0x1f, RZ ;  /* 0x0000001f08047819 */ /* 0x000fe200000006ff */
[----:B0-----:R-:W-:Y:S06]  /*c0b0*/  @!P0 BRA `(.L_x_256) ;  /* 0x0000000800048947 */ /* 0x001fec0003800000 */
.L_x_275:
[----:B------:R-:W1:Y:S01]  /*c0c0*/  SYNCS.PHASECHK.TRANS64.TRYWAIT P0, [R7+URZ], R4 ;  /* 0x00000004070075a7 */ /* 0x000e62000800017f */
[----:B------:R-:W-:-:S05]  /*c0d0*/  VIADD R2, R17, 0x1 ;  /* 0x0000000111027836 */ /* 0x000fca0000000000 */
[----:B------:R-:W-:-:S04]  /*c0e0*/  ISETP.NE.AND P1, PT, R2, 0xc, PT ;  /* 0x0000000c0200780c */ /* 0x000fc80003f25270 */
[----:B0-----:R-:W-:Y:S02]  /*c0f0*/  SEL R3, RZ, 0x1, P1 ;  /* 0x00000001ff037807 */ /* 0x001fe40000800000 */
[----:B------:R-:W-:Y:S02]  /*c100*/  SEL R9, R2, RZ, P1 ;  /* 0x000000ff02097207 */ /* 0x000fe40000800000 */
[----:B------:R-:W-:-:S03]  /*c110*/  LOP3.LUT R8, R8, R3, RZ, 0x3c, !PT ;  /* 0x0000000308087212 */ /* 0x000fc600078e3cff */
[----:B------:R-:W-:Y:S01]  /*c120*/  IMAD R6, R9, 0x8, R0 ;  /* 0x0000000809067824 */ /* 0x000fe200078e0200 */
[----:B------:R-:W-:Y:S01]  /*c130*/  SHF.L.U32 R5, R8, 0x1f, RZ ;  /* 0x0000001f08057819 */ /* 0x000fe200000006ff */
[----:B-1----:R-:W-:Y:S06]  /*c140*/  @!P0 BRA `(.L_x_257) ;  /* 0x0000000400f48947 */ /* 0x002fec0003800000 */
.L_x_276:
[----:B------:R-:W1:Y:S01]  /*c150*/  SYNCS.PHASECHK.TRANS64.TRYWAIT P0, [R6+URZ], R5 ;  /* 0x00000005060075a7 */ /* 0x000e62000800017f */
[----:B------:R-:W-:-:S05]  /*c160*/  VIADD R2, R9, 0x1 ;  /* 0x0000000109027836 */ /* 0x000fca0000000000 */
[----:B------:R-:W-:-:S04]  /*c170*/  ISETP.NE.AND P1, PT, R2, 0xc, PT ;  /* 0x0000000c0200780c */ /* 0x000fc80003f25270 */
[----:B------:R-:W-:Y:S02]  /*c180*/  SEL R3, RZ, 0x1, P1 ;  /* 0x00000001ff037807 */ /* 0x000fe40000800000 */
[----:B0-----:R-:W-:Y:S02]  /*c190*/  SEL R7, R2, RZ, P1 ;  /* 0x000000ff02077207 */ /* 0x001fe40000800000 */
[----:B------:R-:W-:-:S03]  /*c1a0*/  LOP3.LUT R8, R8, R3, RZ, 0x3c, !PT ;  /* 0x0000000308087212 */ /* 0x000fc600078e3cff */
[----:B------:R-:W-:Y:S01]  /*c1b0*/  IMAD R9, R7, 0x8, R0 ;  /* 0x0000000807097824 */ /* 0x000fe200078e0200 */
[----:B------:R-:W-:Y:S01]  /*c1c0*/  SHF.L.U32 R4, R8, 0x1f, RZ ;  /* 0x0000001f08047819 */ /* 0x000fe200000006ff */
[----:B-1----:R-:W-:Y:S06]  /*c1d0*/  @!P0 BRA `(.L_x_258) ;  /* 0x0000000400e48947 */ /* 0x002fec0003800000 */
.L_x_277:
[----:B------:R-:W1:Y:S01]  /*c1e0*/  SYNCS.PHASECHK.TRANS64.TRYWAIT P0, [R9+URZ], R4 ;  /* 0x00000004090075a7 */ /* 0x000e62000800017f */
[----:B------:R-:W-:-:S05]  /*c1f0*/  VIADD R2, R7, 0x1 ;  /* 0x0000000107027836 */ /* 0x000fca0000000000 */
[----:B------:R-:W-:-:S04]  /*c200*/  ISETP.NE.AND P1, PT, R2, 0xc, PT ;  /* 0x0000000c0200780c */ /* 0x000fc80003f25270 */
[----:B------:R-:W-:Y:S02]  /*c210*/  SEL R3, RZ, 0x1, P1 ;  /* 0x00000001ff037807 */ /* 0x000fe40000800000 */
[----:B------:R-:W-:Y:S02]  /*c220*/  SEL R7, R2, RZ, P1 ;  /* 0x000000ff02077207 */ /* 0x000fe40000800000 */
[----:B------:R-:W-:-:S03]  /*c230*/  LOP3.LUT R8, R8, R3, RZ, 0x3c, !PT ;  /* 0x0000000308087212 */ /* 0x000fc600078e3cff */
[----:B0-----:R-:W-:Y:S01]  /*c240*/  IMAD R6, R7, 0x8, R0 ;  /* 0x0000000807067824 */ /* 0x001fe200078e0200 */
[----:B------:R-:W-:Y:S01]  /*c250*/  SHF.L.U32 R5, R8, 0x1f, RZ ;  /* 0x0000001f08057819 */ /* 0x000fe200000006ff */
[----:B-1----:R-:W-:Y:S06]  /*c260*/  @!P0 BRA `(.L_x_259) ;  /* 0x0000000400d48947 */ /* 0x002fec0003800000 */
.L_x_278:
        /* <DEDUP_REMOVED lines=9> */
.L_x_279:
        /* <DEDUP_REMOVED lines=9> */
.L_x_280:
        /* <DEDUP_REMOVED lines=9> */
.L_x_281:
        /* <DEDUP_REMOVED lines=9> */
.L_x_282:
        /* <DEDUP_REMOVED lines=9> */
.L_x_283:
        /* <DEDUP_REMOVED lines=9> */
.L_x_284:
[----:B------:R-:W1:Y:S01]  /*c5d0*/  SYNCS.PHASECHK.TRANS64.TRYWAIT P0, [R6+URZ], R5 ;  /* 0x00000005060075a7 */ /* 0x000e62000800017f */
[----:B------:R-:W-:-:S05]  /*c5e0*/  VIADD R2, R7, 0x1 ;  /* 0x0000000107027836 */ /* 0x000fca0000000000 */
[----:B------:R-:W-:-:S04]  /*c5f0*/  ISETP.NE.AND P1, PT, R2, 0xc, PT ;  /* 0x0000000c0200780c */ /* 0x000fc80003f25270 */
[----:B0-----:R-:W-:Y:S02]  /*c600*/  SEL R4, RZ, 0x1, P1 ;  /* 0x00000001ff047807 */ /* 0x001fe40000800000 */
[----:B------:R-:W-:Y:S02]  /*c610*/  SEL R3, R2, RZ, P1 ;  /* 0x000000ff02037207 */ /* 0x000fe40000800000 */
[----:B------:R-:W-:Y:S01]  /*c620*/  LOP3.LUT R4, R11, R4, RZ, 0x3c, !PT ;  /* 0x000000040b047212 */ /* 0x000fe200078e3cff */
[----:B-1----:R-:W-:Y:S06]  /*c630*/  @!P0 BRA `(.L_x_266) ;  /* 0x00000004006c8947 */ /* 0x002fec0003800000 */
.L_x_285:
[----:B------:R-:W-:Y:S01]  /*c640*/  IMAD R3, R3, 0x8, R0 ;  /* 0x0000000803037824 */ /* 0x000fe200078e0200 */
[----:B------:R-:W-:-:S07]  /*c650*/  SHF.L.U32 R0, R4, 0x1f, RZ ;  /* 0x0000001f04007819 */ /* 0x000fce00000006ff */
.L_x_267:
[----:B-1----:R1:W2:Y:S02]  /*c660*/  SYNCS.PHASECHK.TRANS64.TRYWAIT P0, [R3+URZ], R0 ;  /* 0x00000000030075a7 */ /* 0x0022a4000800017f */
[----:B--2---:R-:W-:Y:S05]  /*c670*/  @!P0 NANOSLEEP.SYNCS 0x989680 ;  /* 0x009896800000895d */ /* 0x004fea0003900000 */
[----:B------:R-:W2:Y:S02]  /*c680*/  @!P0 SYNCS.PHASECHK.TRANS64 P0, [R3+URZ], R0 ;  /* 0x00000000030085a7 */ /* 0x000ea4000800007f */
[----:B--2---:R-:W-:Y:S05]  /*c690*/  @!P0 BRA `(.L_x_267) ;  /* 0xfffffffc00f08947 */ /* 0x004fea000383ffff */
.L_x_254:
[----:B------:R-:W-:Y:S05]  /*c6a0*/  BSYNC B0 ;  /* 0x0000000000007941 */ /* 0x000fea0003800000 */
.L_x_253:
[----:B------:R-:W-:Y:S05]  /*c6b0*/  EXIT ;  /* 0x000000000000794d */ /* 0x000fea0003800000 */
.L_x_22:
[----:B-1----:R-:W-:-:S04]  /*c6c0*/  IMAD.U32 R11, RZ, RZ, UR6 ;  /* 0x00000006ff0b7e24 */ /* 0x002fc8000f8e00ff */
[----:B------:R1:W4:Y:S03]  /*c6d0*/  SYNCS.PHASECHK.TRANS64.TRYWAIT P0, [R11+URZ], R10 ;  /* 0x0000000a0b0075a7 */ /* 0x000326000800017f */
[----:B----4-:R-:W-:Y:S05]  /*c6e0*/  @!P0 NANOSLEEP.SYNCS 0x989680 ;  /* 0x009896800000895d */ /* 0x010fea0003900000 */
[----:B------:R-:W4:Y:S02]  /*c6f0*/  @!P0 SYNCS.PHASECHK.TRANS64 P0, [R11+URZ], R10 ;  /* 0x0000000a0b0085a7 */ /* 0x000f24000800007f */
[----:B----4-:R-:W-:Y:S05]  /*c700*/  @!P0 BRA `(.L_x_22) ;  /* 0xfffffffc00ec8947 */ /* 0x010fea000383ffff */
[----:B------:R-:W-:Y:S05]  /*c710*/  BRA `(.L_x_21) ;  /* 0xffffff5400007947 */ /* 0x000fea000383ffff */
.L_x_28:
[----:B-1----:R-:W-:-:S04]  /*c720*/  IMAD.U32 R13, RZ, RZ, UR12 ;  /* 0x0000000cff0d7e24 */ /* 0x002fc8000f8e00ff */
[----:B------:R1:W4:Y:S03]  /*c730*/  SYNCS.PHASECHK.TRANS64.TRYWAIT P0, [R13+URZ], R12 ;  /* 0x0000000c0d0075a7 */ /* 0x000326000800017f */
[----:B----4-:R-:W-:Y:S05]  /*c740*/  @!P0 NANOSLEEP.SYNCS 0x989680 ;  /* 0x009896800000895d */ /* 0x010fea0003900000 */
[----:B------:R-:W4:Y:S02]  /*c750*/  @!P0 SYNCS.PHASECHK.TRANS64 P0, [R13+URZ], R12 ;  /* 0x0000000c0d0085a7 */ /* 0x000f24000800007f */
[----:B----4-:R-:W-:Y:S05]  /*c760*/  @!P0 BRA `(.L_x_28) ;  /* 0xfffffffc00ec8947 */ /* 0x010fea000383ffff */
[----:B------:R-:W-:Y:S05]  /*c770*/  BRA `(.L_x_27) ;  /* 0xffffff6000207947 */ /* 0x000fea000383ffff */
.L_x_241:
[----:B------:R-:W-:Y:S01]  /*c780*/  BSSY B1, `(.L_x_268) ;  /* 0x0000006000017945 */ /* 0x000fe20003800000 */
[----:B------:R-:W-:-:S07]  /*c790*/  IMAD.MOV.U32 R6, RZ, RZ, -0x1 ;  /* 0xffffffffff067424 */ /* 0x000fce00078e00ff */
[----:B------:R-:W-:Y:S05]  /*c7a0*/  WARPSYNC.COLLECTIVE R6, `(.L_x_269) ;  /* 0x00000000060c7348 */ /* 0x000fea0003c00000 */
[----:B------:R-:W-:Y:S02]  /*c7b0*/  ELECT P0, UR62, PT ;  /* 0x00000000003e782f */ /* 0x000fe40003800000 */
[----:B------:R-:W-:Y:S01]  /*c7c0*/  MOV R6, UR62 ;  /* 0x0000003e00067c02 */ /* 0x000fe20008000f00 */
[----:B------:R-:W-:Y:S10]  /*c7d0*/  ENDCOLLECTIVE ;  /* 0x000000000000791b */ /* 0x000ff40003800000 */
.L_x_269:
[----:B------:R-:W-:Y:S05]  /*c7e0*/  BSYNC B1 ;  /* 0x0000000000017941 */ /* 0x000fea0003800000 */
.L_x_268:
[----:B------:R-:W-:Y:S05]  /*c7f0*/  BRA `(.L_x_270) ;  /* 0xffffffec00207947 */ /* 0x000fea000383ffff */
.L_x_244:
[----:B0-----:R0:W1:Y:S02]  /*c800*/  SYNCS.PHASECHK.TRANS64.TRYWAIT P0, [R18+URZ+0x60], R9 ;  /* 0x00006009120075a7 */ /* 0x001064000800017f */
[----:B-1----:R-:W-:Y:S05]  /*c810*/  @!P0 NANOSLEEP.SYNCS 0x989680 ;  /* 0x009896800000895d */ /* 0x002fea0003900000 */
[----:B------:R-:W1:Y:S02]  /*c820*/  @!P0 SYNCS.PHASECHK.TRANS64 P0, [R18+URZ+0x60], R9 ;  /* 0x00006009120085a7 */ /* 0x000e64000800007f */
[----:B-1----:R-:W-:Y:S05]  /*c830*/  @!P0 BRA `(.L_x_244) ;  /* 0xfffffffc00f08947 */ /* 0x002fea000383ffff */
[----:B------:R-:W-:Y:S05]  /*c840*/  BRA `(.L_x_271) ;  /* 0xffffffec005c7947 */ /* 0x000fea000383ffff */
.L_x_252:
[----:B------:R-:W-:Y:S01]  /*c850*/  BSSY B0, `(.L_x_272) ;  /* 0x0000006000007945 */ /* 0x000fe20003800000 */
[----:B------:R-:W-:-:S07]  /*c860*/  IMAD.MOV.U32 R6, RZ, RZ, -0x1 ;  /* 0xffffffffff067424 */ /* 0x000fce00078e00ff */
[----:B------:R-:W-:Y:S05]  /*c870*/  WARPSYNC.COLLECTIVE R6, `(.L_x_273) ;  /* 0x00000000060c7348 */ /* 0x000fea0003c00000 */
[----:B------:R-:W-:Y:S02]  /*c880*/  ELECT P0, UR62, PT ;  /* 0x00000000003e782f */ /* 0x000fe40003800000 */
[----:B------:R-:W-:Y:S01]  /*c890*/  MOV R6, UR62 ;  /* 0x0000003e00067c02 */ /* 0x000fe20008000f00 */
[----:B------:R-:W-:Y:S10]  /*c8a0*/  ENDCOLLECTIVE ;  /* 0x000000000000791b */ /* 0x000ff40003800000 */
.L_x_273:
[----:B------:R-:W-:Y:S05]  /*c8b0*/  BSYNC B0 ;  /* 0x0000000000007941 */ /* 0x000fea0003800000 */
.L_x_272:
[----:B------:R-:W-:Y:S05]  /*c8c0*/  BRA `(.L_x_274) ;  /* 0xfffffff400a87947 */ /* 0x000fea000383ffff */
.L_x_256:
[----:B0-----:R0:W1:Y:S02]  /*c8d0*/  SYNCS.PHASECHK.TRANS64.TRYWAIT P0, [R6+URZ], R3 ;  /* 0x00000003060075a7 */ /* 0x001064000800017f */
[----:B-1----:R-:W-:Y:S05]  /*c8e0*/  @!P0 NANOSLEEP.SYNCS 0x989680 ;  /* 0x009896800000895d */ /* 0x002fea0003900000 */
[----:B------:R-:W1:Y:S02]  /*c8f0*/  @!P0 SYNCS.PHASECHK.TRANS64 P0, [R6+URZ], R3 ;  /* 0x00000003060085a7 */ /* 0x000e64000800007f */
[----:B-1----:R-:W-:Y:S05]  /*c900*/  @!P0 BRA `(.L_x_256) ;  /* 0xfffffffc00f08947 */ /* 0x002fea000383ffff */
[----:B------:R-:W-:Y:S05]  /*c910*/  BRA `(.L_x_275) ;  /* 0xfffffff400e87947 */ /* 0x000fea000383ffff */
.L_x_257:
[----:B0-----:R0:W1:Y:S02]  /*c920*/  SYNCS.PHASECHK.TRANS64.TRYWAIT P0, [R7+URZ], R4 ;  /* 0x00000004070075a7 */ /* 0x001064000800017f */
[----:B-1----:R-:W-:Y:S05]  /*c930*/  @!P0 NANOSLEEP.SYNCS 0x989680 ;  /* 0x009896800000895d */ /* 0x002fea0003900000 */
[----:B------:R-:W1:Y:S02]  /*c940*/  @!P0 SYNCS.PHASECHK.TRANS64 P0, [R7+URZ], R4 ;  /* 0x00000004070085a7 */ /* 0x000e64000800007f */
[----:B-1----:R-:W-:Y:S05]  /*c950*/  @!P0 BRA `(.L_x_257) ;  /* 0xfffffffc00f08947 */ /* 0x002fea000383ffff */
[----:B------:R-:W-:Y:S05]  /*c960*/  BRA `(.L_x_276) ;  /* 0xfffffff400f87947 */ /* 0x000fea000383ffff */
.L_x_258:
[----:B0-----:R0:W1:Y:S02]  /*c970*/  SYNCS.PHASECHK.TRANS64.TRYWAIT P0, [R6+URZ], R5 ;  /* 0x00000005060075a7 */ /* 0x001064000800017f */
[----:B-1----:R-:W-:Y:S05]  /*c980*/  @!P0 NANOSLEEP.SYNCS 0x989680 ;  /* 0x009896800000895d */ /* 0x002fea0003900000 */
[----:B------:R-:W1:Y:S02]  /*c990*/  @!P0 SYNCS.PHASECHK.TRANS64 P0, [R6+URZ], R5 ;  /* 0x00000005060085a7 */ /* 0x000e64000800007f */
[----:B-1----:R-:W-:Y:S05]  /*c9a0*/  @!P0 BRA `(.L_x_258) ;  /* 0xfffffffc00f08947 */ /* 0x002fea000383ffff */
[----:B------:R-:W-:Y:S05]  /*c9b0*/  BRA `(.L_x_277) ;  /* 0xfffffff800087947 */ /* 0x000fea000383ffff */
.L_x_259:
[----:B0-----:R0:W1:Y:S02]  /*c9c0*/  SYNCS.PHASECHK.TRANS64.TRYWAIT P0, [R9+URZ], R4 ;  /* 0x00000004090075a7 */ /* 0x001064000800017f */
[----:B-1----:R-:W-:Y:S05]  /*c9d0*/  @!P0 NANOSLEEP.SYNCS 0x989680 ;  /* 0x009896800000895d */ /* 0x002fea0003900000 */
[----:B------:R-:W1:Y:S02]  /*c9e0*/  @!P0 SYNCS.PHASECHK.TRANS64 P0, [R9+URZ], R4 ;  /* 0x00000004090085a7 */ /* 0x000e64000800007f */
[----:B-1----:R-:W-:Y:S05]  /*c9f0*/  @!P0 BRA `(.L_x_259) ;  /* 0xfffffffc00f08947 */ /* 0x002fea000383ffff */
[----:B------:R-:W-:Y:S05]  /*ca00*/  BRA `(.L_x_278) ;  /* 0xfffffff800187947 */ /* 0x000fea000383ffff */
.L_x_260:
[----:B0-----:R0:W1:Y:S02]  /*ca10*/  SYNCS.PHASECHK.TRANS64.TRYWAIT P0, [R6+URZ], R5 ;  /* 0x00000005060075a7 */ /* 0x001064000800017f */
[----:B-1----:R-:W-:Y:S05]  /*ca20*/  @!P0 NANOSLEEP.SYNCS 0x989680 ;  /* 0x009896800000895d */ /* 0x002fea0003900000 */
[----:B------:R-:W1:Y:S02]  /*ca30*/  @!P0 SYNCS.PHASECHK.TRANS64 P0, [R6+URZ], R5 ;  /* 0x00000005060085a7 */ /* 0x000e64000800007f */
[----:B-1----:R-:W-:Y:S05]  /*ca40*/  @!P0 BRA `(.L_x_260) ;  /* 0xfffffffc00f08947 */ /* 0x002fea000383ffff */
[----:B------:R-:W-:Y:S05]  /*ca50*/  BRA `(.L_x_279) ;  /* 0xfffffff800287947 */ /* 0x000fea000383ffff */
.L_x_261:
[----:B0-----:R0:W1:Y:S02]  /*ca60*/  SYNCS.PHASECHK.TRANS64.TRYWAIT P0, [R9+URZ], R4 ;  /* 0x00000004090075a7 */ /* 0x001064000800017f */
[----:B-1----:R-:W-:Y:S05]  /*ca70*/  @!P0 NANOSLEEP.SYNCS 0x989680 ;  /* 0x009896800000895d */ /* 0x002fea0003900000 */
[----:B------:R-:W1:Y:S02]  /*ca80*/  @!P0 SYNCS.PHASECHK.TRANS64 P0, [R9+URZ], R4 ;  /* 0x00000004090085a7 */ /* 0x000e64000800007f */
[----:B-1----:R-:W-:Y:S05]  /*ca90*/  @!P0 BRA `(.L_x_261) ;  /* 0xfffffffc00f08947 */ /* 0x002fea000383ffff */
[----:B------:R-:W-:Y:S05]  /*caa0*/  BRA `(.L_x_280) ;  /* 0xfffffff800387947 */ /* 0x000fea000383ffff */
.L_x_262:
[----:B0-----:R0:W1:Y:S02]  /*cab0*/  SYNCS.PHASECHK.TRANS64.TRYWAIT P0, [R6+URZ], R5 ;  /* 0x00000005060075a7 */ /* 0x001064000800017f */
[----:B-1----:R-:W-:Y:S05]  /*cac0*/  @!P0 NANOSLEEP.SYNCS 0x989680 ;  /* 0x009896800000895d */ /* 0x002fea0003900000 */
[----:B------:R-:W1:Y:S02]  /*cad0*/  @!P0 SYNCS.PHASECHK.TRANS64 P0, [R6+URZ], R5 ;  /* 0x00000005060085a7 */ /* 0x000e64000800007f */
[----:B-1----:R-:W-:Y:S05]  /*cae0*/  @!P0 BRA `(.L_x_262) ;  /* 0xfffffffc00f08947 */ /* 0x002fea000383ffff */
[----:B------:R-:W-:Y:S05]  /*caf0*/  BRA `(.L_x_281) ;  /* 0xfffffff800487947 */ /* 0x000fea000383ffff */
.L_x_263:
[----:B0-----:R0:W1:Y:S02]  /*cb00*/  SYNCS.PHASECHK.TRANS64.TRYWAIT P0, [R9+URZ], R4 ;  /* 0x00000004090075a7 */ /* 0x001064000800017f */
[----:B-1----:R-:W-:Y:S05]  /*cb10*/  @!P0 NANOSLEEP.SYNCS 0x989680 ;  /* 0x009896800000895d */ /* 0x002fea0003900000 */
[----:B------:R-:W1:Y:S02]  /*cb20*/  @!P0 SYNCS.PHASECHK.TRANS64 P0, [R9+URZ], R4 ;  /* 0x00000004090085a7 */ /* 0x000e64000800007f */
[----:B-1----:R-:W-:Y:S05]  /*cb30*/  @!P0 BRA `(.L_x_263) ;  /* 0xfffffffc00f08947 */ /* 0x002fea000383ffff */
[----:B------:R-:W-:Y:S05]  /*cb40*/  BRA `(.L_x_282) ;  /* 0xfffffff800587947 */ /* 0x000fea000383ffff */
.L_x_264:
[----:B0-----:R0:W1:Y:S02]  /*cb50*/  SYNCS.PHASECHK.TRANS64.TRYWAIT P0, [R6+URZ], R5 ;  /* 0x00000005060075a7 */ /* 0x001064000800017f */
[----:B-1----:R-:W-:Y:S05]  /*cb60*/  @!P0 NANOSLEEP.SYNCS 0x989680 ;  /* 0x009896800000895d */ /* 0x002fea0003900000 */
[----:B------:R-:W1:Y:S02]  /*cb70*/  @!P0 SYNCS.PHASECHK.TRANS64 P0, [R6+URZ], R5 ;  /* 0x00000005060085a7 */ /* 0x000e64000800007f */
[----:B-1----:R-:W-:Y:S05]  /*cb80*/  @!P0 BRA `(.L_x_264) ;  /* 0xfffffffc00f08947 */ /* 0x002fea000383ffff */
[----:B------:R-:W-:Y:S05]  /*cb90*/  BRA `(.L_x_283) ;  /* 0xfffffff800687947 */ /* 0x000fea000383ffff */
.L_x_265:
[----:B0-----:R0:W1:Y:S02]  /*cba0*/  SYNCS.PHASECHK.TRANS64.TRYWAIT P0, [R9+URZ], R4 ;  /* 0x00000004090075a7 */ /* 0x001064000800017f */
[----:B-1----:R-:W-:Y:S05]  /*cbb0*/  @!P0 NANOSLEEP.SYNCS 0x989680 ;  /* 0x009896800000895d */ /* 0x002fea0003900000 */
[----:B------:R-:W1:Y:S02]  /*cbc0*/  @!P0 SYNCS.PHASECHK.TRANS64 P0, [R9+URZ], R4 ;  /* 0x00000004090085a7 */ /* 0x000e64000800007f */
[----:B-1----:R-:W-:Y:S05]  /*cbd0*/  @!P0 BRA `(.L_x_265) ;  /* 0xfffffffc00f08947 */ /* 0x002fea000383ffff */
[----:B------:R-:W-:Y:S05]  /*cbe0*/  BRA `(.L_x_284) ;  /* 0xfffffff800787947 */ /* 0x000fea000383ffff */
.L_x_266:
[----:B0-----:R0:W1:Y:S02]  /*cbf0*/  SYNCS.PHASECHK.TRANS64.TRYWAIT P0, [R6+URZ], R5 ;  /* 0x00000005060075a7 */ /* 0x001064000800017f */
[----:B-1----:R-:W-:Y:S05]  /*cc00*/  @!P0 NANOSLEEP.SYNCS 0x989680 ;  /* 0x009896800000895d */ /* 0x002fea0003900000 */
[----:B------:R-:W1:Y:S02]  /*cc10*/  @!P0 SYNCS.PHASECHK.TRANS64 P0, [R6+URZ], R5 ;  /* 0x00000005060085a7 */ /* 0x000e64000800007f */
[----:B-1----:R-:W-:Y:S05]  /*cc20*/  @!P0 BRA `(.L_x_266) ;  /* 0xfffffffc00f08947 */ /* 0x002fea000383ffff */
[----:B------:R-:W-:Y:S05]  /*cc30*/  BRA `(.L_x_285) ;  /* 0xfffffff800807947 */ /* 0x000fea000383ffff */
.L_x_286:
[----:B------:R-:W-:-:S00]  /*cc40*/  BRA `(.L_x_286) ;  /* 0xfffffffc00fc7947 */ /* 0x000fc0000383ffff */
[----:B------:R-:W-:-:S00]  /*cc50*/  NOP ;  /* 0x0000000000007918 */ /* 0x000fc00000000000 */
        /* <DEDUP_REMOVED lines=10> */
.L_x_287:


//--------------------- .nv.shared._ZN7cutlass13device_kernelINS_4gemm6kernel13GemmUniversalIN4cute5tupleIJiiiiEEENS1_10collective13CollectiveMmaINS1_37MainloopSm90TmaGmmaWarpSpecializedFP8ILi12ENS5_IJNS4_1CILi2EEENSA_ILi1EEESC_EEENS1_35KernelTmaWarpSpecializedCooperativeEEENS5_IJNSA_ILi192EEENSA_ILi96EEENSA_ILi64EEEEEENS_12float_e4m3_tENS5_IJlSC_lEEESK_SL_NS4_8TiledMMAINS4_8MMA_AtomIJNS4_4SM904GMMA30MMA_64x96x32_F32E4M3E4M3_SS_TNILNSP_7ScaleInE1ELSR_1EEEEEENS4_6LayoutISD_NS5_IJSC_NSA_ILi0EEESV_EEEEENS5_IJNS4_10UnderscoreESY_SY_EEEEENS4_13SM90_TMA_LOADENS4_14ComposedLayoutINS4_7SwizzleILi2ELi4ELi3EEENS4_18smem_ptr_flag_bitsILi8EEENSU_INS5_IJNSA_ILi8EEESI_EEENS5_IJSI_SC_EEEEEEEvNS4_8identityENS4_23SM90_TMA_LOAD_MULTICASTES1B_vS1C_EENS_8epilogue10collective6detail29Sm90TmaWarpSpecializedAdapterINS1G_15DefaultEpilogueISK_SL_SL_NS1F_6thread17LinearCombinationISK_Li1EffLNS1K_9ScaleType4KindE0ELNS_15FloatRoundStyleE2ESK_EENS1_15EpilogueDefaultEEEEEvvEEEEvNT_6ParamsE --------------------------
	.section	.nv.shared._ZN7cutlass13device_kernelINS_4gemm6kernel13GemmUniversalIN4cute5tupleIJiiiiEEENS1_10collective13CollectiveMmaINS1_37MainloopSm90TmaGmmaWarpSpecializedFP8ILi12ENS5_IJNS4_1CILi2EEENSA_ILi1EEESC_EEENS1_35KernelTmaWarpSpecializedCooperativeEEENS5_IJNSA_ILi192EEENSA_ILi96EEENSA_ILi64EEEEEENS_12float_e4m3_tENS5_IJlSC_lEEESK_SL_NS4_8TiledMMAINS4_8MMA_AtomIJNS4_4SM904GMMA30MMA_64x96x32_F32E4M3E4M3_SS_TNILNSP_7ScaleInE1ELSR_1EEEEEENS4_6LayoutISD_NS5_IJSC_NSA_ILi0EEESV_EEEEENS5_IJNS4_10UnderscoreESY_SY_EEEEENS4_13SM90_TMA_LOADENS4_14ComposedLayoutINS4_7SwizzleILi2ELi4ELi3EEENS4_18smem_ptr_flag_bitsILi8EEENSU_INS5_IJNSA_ILi8EEESI_EEENS5_IJSI_SC_EEEEEEEvNS4_8identityENS4_23SM90_TMA_LOAD_MULTICASTES1B_vS1C_EENS_8epilogue10collective6detail29Sm90TmaWarpSpecializedAdapterINS1G_15DefaultEpilogueISK_SL_SL_NS1F_6thread17LinearCombinationISK_Li1EffLNS1K_9ScaleType4KindE0ELNS_15FloatRoundStyleE2ESK_EENS1_15EpilogueDefaultEEEEEvvEEEEvNT_6ParamsE,"aw",@nobits
	.sectionflags	@""
	.align	16
	.zero		1024


//--------------------- .nv.shared.reserved.0     --------------------------
	.section	.nv.shared.reserved.0,"aw",@nobits
	.weak		__nv_reservedSMEM_offset_0_alias
	.size		__nv_reservedSMEM_offset_0_alias, 0, 0
	.other		__nv_reservedSMEM_offset_0_alias,@"STO_CUDA_RESERVED_SHARED STV_DEFAULT"
__nv_reservedSMEM_offset_0_alias:
	.zero		0


//--------------------- .nv.global                --------------------------
	.section	.nv.global,"aw",@nobits
.nv.global:
	.type		_ZN39_INTERNAL_d09b60d1_4_k_cu_6aeccfdb_73714cute1_E,@object
	.size		_ZN39_INTERNAL_d09b60d1_4_k_cu_6aeccfdb_73714cute1_E,(_ZN39_INTERNAL_d09b60d1_4_k_cu_6aeccfdb_73714cuda3std3__45__cpo6cbeginE - _ZN39_INTERNAL_d09b60d1_4_k_cu_6aeccfdb_73714cute1_E)
_ZN39_INTERNAL_d09b60d1_4_k_cu_6aeccfdb_73714cute1_E:
	.zero		1
	.type		_ZN39_INTERNAL_d09b60d1_4_k_cu_6aeccfdb_73714cuda3std3__45__cpo6cbeginE,@object
	.size		_ZN39_INTERNAL_d09b60d1_4_k_cu_6aeccfdb_73714cuda3std3__45__cpo6cbeginE,(_ZN39_INTERNAL_d09b60d1_4_k_cu_6aeccfdb_73714cuda3std3__48in_placeE - _ZN39_INTERNAL_d09b60d1_4_k_cu_6aeccfdb_73714cuda3std3__45__cpo6cbeginE)
_ZN39_INTERNAL_d09b60d1_4_k_cu_6aeccfdb_73714cuda3std3__45__cpo6cbeginE:
	.zero		1
	.type		_ZN39_INTERNAL_d09b60d1_4_k_cu_6aeccfdb_73714cuda3std3__48in_placeE,@object
	.size		_ZN39_INTERNAL_d09b60d1_4_k_cu_6aeccfdb_73714cuda3std3__48in_placeE,(_ZN39_INTERNAL_d09b60d1_4_k_cu_6aeccfdb_73714cuda3std6ranges3__45__cpo9iter_moveE - _ZN39_INTERNAL_d09b60d1_4_k_cu_6aeccfdb_73714cuda3std3__48in_placeE)
_ZN39_INTERNAL_d09b60d1_4_k_cu_6aeccfdb_73714cuda3std3__48in_placeE:
	.zero		1
	.type		_ZN39_INTERNAL_d09b60d1_4_k_cu_6aeccfdb_73714cuda3std6ranges3__45__cpo9iter_moveE,@object
	.size		_ZN39_INTERNAL_d09b60d1_4_k_cu_6aeccfdb_73714cuda3std6ranges3__45__cpo9iter_moveE,(_ZN39_INTERNAL_d09b60d1_4_k_cu_6aeccfdb_73714cuda3std3__45__cpo5beginE - _ZN39_INTERNAL_d09b60d1_4_k_cu_6aeccfdb_73714cuda3std6ranges3__45__cpo9iter_moveE)
_ZN39_INTERNAL_d09b60d1_4_k_cu_6aeccfdb_73714cuda3std6ranges3__45__cpo9iter_moveE:
	.zero		1
	.type		_ZN39_INTERNAL_d09b60d1_4_k_cu_6aeccfdb_73714cuda3std3__45__cpo5beginE,@object
	.size		_ZN39_INTERNAL_d09b60d1_4_k_cu_6aeccfdb_73714cuda3std3__45__cpo5beginE,(_ZN39_INTERNAL_d09b60d1_4_k_cu_6aeccfdb_73714cuda3std3__441_GLOBAL__N__d09b60d1_4_k_cu_6aeccfdb_73716ignoreE - _ZN39_INTERNAL_d09b60d1_4_k_cu_6aeccfdb_73714cuda3std3__45__cpo5beginE)
_ZN39_INTERNAL_d09b60d1_4_k_cu_6aeccfdb_73714cuda3std3__45__cpo5beginE:
	.zero		1
	.type		_ZN39_INTERNAL_d09b60d1_4_k_cu_6aeccfdb_73714cuda3std3__441_GLOBAL__N__d09b60d1_4_k_cu_6aeccfdb_73716ignoreE,@object
	.size		_ZN39_INTERNAL_d09b60d1_4_k_cu_6aeccfdb_73714cuda3std3__441_GLOBAL__N__d09b60d1_4_k_cu_6aeccfdb_73716ignoreE,(_ZN39_INTERNAL_d09b60d1_4_k_cu_6aeccfdb_73714cute7productE - _ZN39_INTERNAL_d09b60d1_4_k_cu_6aeccfdb_73714cuda3std3__441_GLOBAL__N__d09b60d1_4_k_cu_6aeccfdb_73716ignoreE)
_ZN39_INTERNAL_d09b60d1_4_k_cu_6aeccfdb_73714cuda3std3__441_GLOBAL__N__d09b60d1_4_k_cu_6aeccfdb_73716ignoreE:
	.zero		1
	.type		_ZN39_INTERNAL_d09b60d1_4_k_cu_6aeccfdb_73714cute7productE,@object
	.size		_ZN39_INTERNAL_d09b60d1_4_k_cu_6aeccfdb_73714cute7productE,(_ZN39_INTERNAL_d09b60d1_4_k_cu_6aeccfdb_73714cuda3std3__45__cpo3endE - _ZN39_INTERNAL_d09b60d1_4_k_cu_6aeccfdb_73714cute7productE)
_ZN39_INTERNAL_d09b60d1_4_k_cu_6aeccfdb_73714cute7productE:
	.zero		1
	.type		_ZN39_INTERNAL_d09b60d1_4_k_cu_6aeccfdb_73714cuda3std3__45__cpo3endE,@object
	.size		_ZN39_INTERNAL_d09b60d1_4_k_cu_6aeccfdb_73714cuda3std3__45__cpo3endE,(_ZN39_INTERNAL_d09b60d1_4_k_cu_6aeccfdb_73714cuda3std3__419piecewise_constructE - _ZN39_INTERNAL_d09b60d1_4_k_cu_6aeccfdb_73714cuda3std3__45__cpo3endE)
_ZN39_INTERNAL_d09b60d1_4_k_cu_6aeccfdb_73714cuda3std3__45__cpo3endE:
	.zero		1
	.type		_ZN39_INTERNAL_d09b60d1_4_k_cu_6aeccfdb_73714cuda3std3__419piecewise_constructE,@object
	.size		_ZN39_INTERNAL_d09b60d1_4_k_cu_6aeccfdb_73714cuda3std3__419piecewise_constructE,(_ZN39_INTERNAL_d09b60d1_4_k_cu_6aeccfdb_73714cuda3std3__45__cpo4cendE - _ZN39_INTERNAL_d09b60d1_4_k_cu_6aeccfdb_73714cuda3std3__419piecewise_constructE)
_ZN39_INTERNAL_d09b60d1_4_k_cu_6aeccfdb_73714cuda3std3__419piecewise_constructE:
	.zero		1
	.type		_ZN39_INTERNAL_d09b60d1_4_k_cu_6aeccfdb_73714cuda3std3__45__cpo4cendE,@object
	.size		_ZN39_INTERNAL_d09b60d1_4_k_cu_6aeccfdb_73714cuda3std3__45__cpo4cendE,(_ZN39_INTERNAL_d09b60d1_4_k_cu_6aeccfdb_73714cuda3std6ranges3__45__cpo4swapE - _ZN39_INTERNAL_d09b60d1_4_k_cu_6aeccfdb_73714cuda3std3__45__cpo4cendE)
_ZN39_INTERNAL_d09b60d1_4_k_cu_6aeccfdb_73714cuda3std3__45__cpo4cendE:
	.zero		1
	.type		_ZN39_INTERNAL_d09b60d1_4_k_cu_6aeccfdb_73714cuda3std6ranges3__45__cpo4swapE,@object
	.size		_ZN39_INTERNAL_d09b60d1_4_k_cu_6aeccfdb_73714cuda3std6ranges3__45__cpo4swapE,(.L_7 - _ZN39_INTERNAL_d09b60d1_4_k_cu_6aeccfdb_73714cuda3std6ranges3__45__cpo4swapE)
_ZN39_INTERNAL_d09b60d1_4_k_cu_6aeccfdb_73714cuda3std6ranges3__45__cpo4swapE:
	.zero		1
.L_7:


//--------------------- .nv.constant0._ZN7cutlass13device_kernelINS_4gemm6kernel13GemmUniversalIN4cute5tupleIJiiiiEEENS1_10collective13CollectiveMmaINS1_37MainloopSm90TmaGmmaWarpSpecializedFP8ILi12ENS5_IJNS4_1CILi2EEENSA_ILi1EEESC_EEENS1_35KernelTmaWarpSpecializedCooperativeEEENS5_IJNSA_ILi192EEENSA_ILi96EEENSA_ILi64EEEEEENS_12float_e4m3_tENS5_IJlSC_lEEESK_SL_NS4_8TiledMMAINS4_8MMA_AtomIJNS4_4SM904GMMA30MMA_64x96x32_F32E4M3E4M3_SS_TNILNSP_7ScaleInE1ELSR_1EEEEEENS4_6LayoutISD_NS5_IJSC_NSA_ILi0EEESV_EEEEENS5_IJNS4_10UnderscoreESY_SY_EEEEENS4_13SM90_TMA_LOADENS4_14ComposedLayoutINS4_7SwizzleILi2ELi4ELi3EEENS4_18smem_ptr_flag_bitsILi8EEENSU_INS5_IJNSA_ILi8EEESI_EEENS5_IJSI_SC_EEEEEEEvNS4_8identityENS4_23SM90_TMA_LOAD_MULTICASTES1B_vS1C_EENS_8epilogue10collective6detail29Sm90TmaWarpSpecializedAdapterINS1G_15DefaultEpilogueISK_SL_SL_NS1F_6thread17LinearCombinationISK_Li1EffLNS1K_9ScaleType4KindE0ELNS_15FloatRoundStyleE2ESK_EENS1_15EpilogueDefaultEEEEEvvEEEEvNT_6ParamsE --------------------------
	.section	.nv.constant0._ZN7cutlass13device_kernelINS_4gemm6kernel13GemmUniversalIN4cute5tupleIJiiiiEEENS1_10collective13CollectiveMmaINS1_37MainloopSm90TmaGmmaWarpSpecializedFP8ILi12ENS5_IJNS4_1CILi2EEENSA_ILi1EEESC_EEENS1_35KernelTmaWarpSpecializedCooperativeEEENS5_IJNSA_ILi192EEENSA_ILi96EEENSA_ILi64EEEEEENS_12float_e4m3_tENS5_IJlSC_lEEESK_SL_NS4_8TiledMMAINS4_8MMA_AtomIJNS4_4SM904GMMA30MMA_64x96x32_F32E4M3E4M3_SS_TNILNSP_7ScaleInE1ELSR_1EEEEEENS4_6LayoutISD_NS5_IJSC_NSA_ILi0EEESV_EEEEENS5_IJNS4_10UnderscoreESY_SY_EEEEENS4_13SM90_TMA_LOADENS4_14ComposedLayoutINS4_7SwizzleILi2ELi4ELi3EEENS4_18smem_ptr_flag_bitsILi8EEENSU_INS5_IJNSA_ILi8EEESI_EEENS5_IJSI_SC_EEEEEEEvNS4_8identityENS4_23SM90_TMA_LOAD_MULTICASTES1B_vS1C_EENS_8epilogue10collective6detail29Sm90TmaWarpSpecializedAdapterINS1G_15DefaultEpilogueISK_SL_SL_NS1F_6thread17LinearCombinationISK_Li1EffLNS1K_9ScaleType4KindE0ELNS_15FloatRoundStyleE2ESK_EENS1_15EpilogueDefaultEEEEEvvEEEEvNT_6ParamsE,"a",@progbits
	.sectionflags	@""
	.align	4
.nv.constant0._ZN7cutlass13device_kernelINS_4gemm6kernel13GemmUniversalIN4cute5tupleIJiiiiEEENS1_10collective13CollectiveMmaINS1_37MainloopSm90TmaGmmaWarpSpecializedFP8ILi12ENS5_IJNS4_1CILi2EEENSA_ILi1EEESC_EEENS1_35KernelTmaWarpSpecializedCooperativeEEENS5_IJNSA_ILi192EEENSA_ILi96EEENSA_ILi64EEEEEENS_12float_e4m3_tENS5_IJlSC_lEEESK_SL_NS4_8TiledMMAINS4_8MMA_AtomIJNS4_4SM904GMMA30MMA_64x96x32_F32E4M3E4M3_SS_TNILNSP_7ScaleInE1ELSR_1EEEEEENS4_6LayoutISD_NS5_IJSC_NSA_ILi0EEESV_EEEEENS5_IJNS4_10UnderscoreESY_SY_EEEEENS4_13SM90_TMA_LOADENS4_14ComposedLayoutINS4_7SwizzleILi2ELi4ELi3EEENS4_18smem_ptr_flag_bitsILi8EEENSU_INS5_IJNSA_ILi8EEESI_EEENS5_IJSI_SC_EEEEEEEvNS4_8identityENS4_23SM90_TMA_LOAD_MULTICASTES1B_vS1C_EENS_8epilogue10collective6detail29Sm90TmaWarpSpecializedAdapterINS1G_15DefaultEpilogueISK_SL_SL_NS1F_6thread17LinearCombinationISK_Li1EffLNS1K_9ScaleType4KindE0ELNS_15FloatRoundStyleE2ESK_EENS1_15EpilogueDefaultEEEEEvvEEEEvNT_6ParamsE:
	.zero		1664


//--------------------- SYMBOLS --------------------------

	.type		.nv.reservedSmem.offset0,@object
	.size		.nv.reservedSmem.offset0,0x4
